//
// Generated by NVIDIA NVVM Compiler
//
// Compiler Build ID: CL-36424714
// Cuda compilation tools, release 13.0, V13.0.88
// Based on NVVM 20.0.0
//

.version 9.0
.target sm_100
.address_size 64

	// .globl	_Z25concatenateMatricesKernelPiS_S_iiiiiii
.global .align 4 .b8 precalc_xorwow_matrix[102400];
.global .align 4 .b8 precalc_xorwow_offset_matrix[102400];
.global .align 4 .b8 mrg32k3aM1[2304];
.global .align 4 .b8 mrg32k3aM2[2304];
.global .align 4 .b8 mrg32k3aM1SubSeq[2016];
.global .align 4 .b8 mrg32k3aM2SubSeq[2016];
.global .align 4 .b8 mrg32k3aM1Seq[2304];
.global .align 4 .b8 mrg32k3aM2Seq[2304];
.const .align 8 .b8 __cr_lgamma_table[72];
.extern .shared .align 16 .b8 sdata[];

.visible .entry _Z25concatenateMatricesKernelPiS_S_iiiiiii(
	.param .u64 .ptr .align 1 _Z25concatenateMatricesKernelPiS_S_iiiiiii_param_0,
	.param .u64 .ptr .align 1 _Z25concatenateMatricesKernelPiS_S_iiiiiii_param_1,
	.param .u64 .ptr .align 1 _Z25concatenateMatricesKernelPiS_S_iiiiiii_param_2,
	.param .u32 _Z25concatenateMatricesKernelPiS_S_iiiiiii_param_3,
	.param .u32 _Z25concatenateMatricesKernelPiS_S_iiiiiii_param_4,
	.param .u32 _Z25concatenateMatricesKernelPiS_S_iiiiiii_param_5,
	.param .u32 _Z25concatenateMatricesKernelPiS_S_iiiiiii_param_6,
	.param .u32 _Z25concatenateMatricesKernelPiS_S_iiiiiii_param_7,
	.param .u32 _Z25concatenateMatricesKernelPiS_S_iiiiiii_param_8,
	.param .u32 _Z25concatenateMatricesKernelPiS_S_iiiiiii_param_9
)
{
	.reg .pred 	%p<10>;
	.reg .b32 	%r<28>;
	.reg .b64 	%rd<22>;

	ld.param.u64 	%rd4, [_Z25concatenateMatricesKernelPiS_S_iiiiiii_param_0];
	ld.param.u64 	%rd5, [_Z25concatenateMatricesKernelPiS_S_iiiiiii_param_1];
	ld.param.u64 	%rd6, [_Z25concatenateMatricesKernelPiS_S_iiiiiii_param_2];
	ld.param.u32 	%r3, [_Z25concatenateMatricesKernelPiS_S_iiiiiii_param_3];
	ld.param.u32 	%r4, [_Z25concatenateMatricesKernelPiS_S_iiiiiii_param_4];
	ld.param.u32 	%r5, [_Z25concatenateMatricesKernelPiS_S_iiiiiii_param_6];
	ld.param.u32 	%r6, [_Z25concatenateMatricesKernelPiS_S_iiiiiii_param_7];
	ld.param.u32 	%r7, [_Z25concatenateMatricesKernelPiS_S_iiiiiii_param_8];
	ld.param.u32 	%r8, [_Z25concatenateMatricesKernelPiS_S_iiiiiii_param_9];
	cvta.to.global.u64 	%rd1, %rd4;
	cvta.to.global.u64 	%rd2, %rd6;
	cvta.to.global.u64 	%rd3, %rd5;
	mov.u32 	%r9, %ctaid.y;
	mov.u32 	%r10, %ntid.y;
	mov.u32 	%r11, %tid.y;
	mad.lo.s32 	%r1, %r9, %r10, %r11;
	mov.u32 	%r12, %ctaid.x;
	mov.u32 	%r13, %ntid.x;
	mov.u32 	%r14, %tid.x;
	mad.lo.s32 	%r2, %r12, %r13, %r14;
	setp.ne.s32 	%p1, %r8, 1;
	@%p1 bra 	$L__BB0_5;
	setp.ge.s32 	%p6, %r1, %r3;
	setp.ge.s32 	%p7, %r2, %r7;
	or.pred  	%p8, %p6, %p7;
	@%p8 bra 	$L__BB0_9;
	setp.ge.s32 	%p9, %r2, %r4;
	@%p9 bra 	$L__BB0_4;
	mad.lo.s32 	%r25, %r4, %r1, %r2;
	mul.wide.s32 	%rd18, %r25, 4;
	add.s64 	%rd19, %rd1, %rd18;
	ld.global.u32 	%r26, [%rd19];
	mad.lo.s32 	%r27, %r7, %r1, %r2;
	mul.wide.s32 	%rd20, %r27, 4;
	add.s64 	%rd21, %rd2, %rd20;
	st.global.u32 	[%rd21], %r26;
	bra.uni 	$L__BB0_9;
$L__BB0_4:
	sub.s32 	%r21, %r2, %r4;
	mad.lo.s32 	%r22, %r5, %r1, %r21;
	mul.wide.s32 	%rd14, %r22, 4;
	add.s64 	%rd15, %rd3, %rd14;
	ld.global.u32 	%r23, [%rd15];
	mad.lo.s32 	%r24, %r7, %r1, %r2;
	mul.wide.s32 	%rd16, %r24, 4;
	add.s64 	%rd17, %rd2, %rd16;
	st.global.u32 	[%rd17], %r23;
	bra.uni 	$L__BB0_9;
$L__BB0_5:
	setp.ge.s32 	%p2, %r2, %r4;
	setp.ge.s32 	%p3, %r1, %r6;
	or.pred  	%p4, %p2, %p3;
	@%p4 bra 	$L__BB0_9;
	setp.ge.s32 	%p5, %r1, %r3;
	@%p5 bra 	$L__BB0_8;
	mad.lo.s32 	%r19, %r4, %r1, %r2;
	mul.wide.s32 	%rd11, %r19, 4;
	add.s64 	%rd12, %rd1, %rd11;
	ld.global.u32 	%r20, [%rd12];
	add.s64 	%rd13, %rd2, %rd11;
	st.global.u32 	[%rd13], %r20;
	bra.uni 	$L__BB0_9;
$L__BB0_8:
	sub.s32 	%r15, %r1, %r3;
	mad.lo.s32 	%r16, %r5, %r15, %r2;
	mul.wide.s32 	%rd7, %r16, 4;
	add.s64 	%rd8, %rd3, %rd7;
	ld.global.u32 	%r17, [%rd8];
	mad.lo.s32 	%r18, %r4, %r1, %r2;
	mul.wide.s32 	%rd9, %r18, 4;
	add.s64 	%rd10, %rd2, %rd9;
	st.global.u32 	[%rd10], %r17;
$L__BB0_9:
	ret;

}
	// .globl	_Z11blockArgminPKfPiPfi
.visible .entry _Z11blockArgminPKfPiPfi(
	.param .u64 .ptr .align 1 _Z11blockArgminPKfPiPfi_param_0,
	.param .u64 .ptr .align 1 _Z11blockArgminPKfPiPfi_param_1,
	.param .u64 .ptr .align 1 _Z11blockArgminPKfPiPfi_param_2,
	.param .u32 _Z11blockArgminPKfPiPfi_param_3
)
{
	.reg .pred 	%p<11>;
	.reg .b32 	%r<31>;
	.reg .b32 	%f<13>;
	.reg .b64 	%rd<14>;

	ld.param.u64 	%rd4, [_Z11blockArgminPKfPiPfi_param_0];
	ld.param.u64 	%rd2, [_Z11blockArgminPKfPiPfi_param_1];
	ld.param.u64 	%rd3, [_Z11blockArgminPKfPiPfi_param_2];
	ld.param.u32 	%r17, [_Z11blockArgminPKfPiPfi_param_3];
	cvta.to.global.u64 	%rd1, %rd4;
	mov.u32 	%r30, %ntid.x;
	mov.u32 	%r2, %tid.x;
	mov.u32 	%r3, %ctaid.x;
	mad.lo.s32 	%r4, %r3, %r30, %r2;
	setp.ge.u32 	%p1, %r4, %r17;
	mov.b32 	%r27, -1;
	mov.f32 	%f10, 0f7F7FFFFF;
	@%p1 bra 	$L__BB1_7;
	mul.wide.u32 	%rd5, %r4, 4;
	add.s64 	%rd6, %rd1, %rd5;
	ld.global.f32 	%f10, [%rd6];
	setp.lt.u32 	%p2, %r30, 2;
	mov.u32 	%r27, %r4;
	@%p2 bra 	$L__BB1_7;
	mov.u32 	%r26, %r30;
	mov.u32 	%r27, %r4;
$L__BB1_3:
	mov.u32 	%r5, %r26;
	shr.u32 	%r26, %r5, 1;
	add.s32 	%r8, %r26, %r4;
	setp.ge.u32 	%p3, %r8, %r17;
	@%p3 bra 	$L__BB1_6;
	mul.wide.u32 	%rd7, %r8, 4;
	add.s64 	%rd8, %rd1, %rd7;
	ld.global.f32 	%f3, [%rd8];
	setp.geu.f32 	%p4, %f3, %f10;
	@%p4 bra 	$L__BB1_6;
	mov.f32 	%f10, %f3;
	mov.u32 	%r27, %r8;
$L__BB1_6:
	setp.gt.u32 	%p5, %r5, 3;
	@%p5 bra 	$L__BB1_3;
$L__BB1_7:
	shl.b32 	%r19, %r30, 2;
	mov.u32 	%r20, sdata;
	add.s32 	%r11, %r20, %r19;
	shl.b32 	%r21, %r2, 2;
	add.s32 	%r12, %r20, %r21;
	st.shared.f32 	[%r12], %f10;
	add.s32 	%r13, %r11, %r21;
	st.shared.u32 	[%r13], %r27;
	bar.sync 	0;
	setp.lt.u32 	%p6, %r30, 2;
	@%p6 bra 	$L__BB1_12;
$L__BB1_8:
	mov.u32 	%r14, %r30;
	shr.u32 	%r30, %r14, 1;
	setp.ge.u32 	%p7, %r2, %r30;
	@%p7 bra 	$L__BB1_11;
	shl.b32 	%r16, %r30, 2;
	add.s32 	%r22, %r12, %r16;
	ld.shared.f32 	%f6, [%r22];
	ld.shared.f32 	%f8, [%r12];
	setp.geu.f32 	%p8, %f6, %f8;
	@%p8 bra 	$L__BB1_11;
	st.shared.f32 	[%r12], %f6;
	add.s32 	%r23, %r13, %r16;
	ld.shared.u32 	%r24, [%r23];
	st.shared.u32 	[%r13], %r24;
$L__BB1_11:
	bar.sync 	0;
	setp.gt.u32 	%p9, %r14, 3;
	@%p9 bra 	$L__BB1_8;
$L__BB1_12:
	setp.ne.s32 	%p10, %r2, 0;
	@%p10 bra 	$L__BB1_14;
	ld.shared.u32 	%r25, [%r11];
	cvta.to.global.u64 	%rd9, %rd2;
	mul.wide.u32 	%rd10, %r3, 4;
	add.s64 	%rd11, %rd9, %rd10;
	st.global.u32 	[%rd11], %r25;
	ld.shared.f32 	%f9, [sdata];
	cvta.to.global.u64 	%rd12, %rd3;
	add.s64 	%rd13, %rd12, %rd10;
	st.global.f32 	[%rd13], %f9;
$L__BB1_14:
	ret;

}
	// .globl	_Z11blockArgmaxPKfPiPfi
.visible .entry _Z11blockArgmaxPKfPiPfi(
	.param .u64 .ptr .align 1 _Z11blockArgmaxPKfPiPfi_param_0,
	.param .u64 .ptr .align 1 _Z11blockArgmaxPKfPiPfi_param_1,
	.param .u64 .ptr .align 1 _Z11blockArgmaxPKfPiPfi_param_2,
	.param .u32 _Z11blockArgmaxPKfPiPfi_param_3
)
{
	.reg .pred 	%p<11>;
	.reg .b32 	%r<31>;
	.reg .b32 	%f<13>;
	.reg .b64 	%rd<14>;

	ld.param.u64 	%rd4, [_Z11blockArgmaxPKfPiPfi_param_0];
	ld.param.u64 	%rd2, [_Z11blockArgmaxPKfPiPfi_param_1];
	ld.param.u64 	%rd3, [_Z11blockArgmaxPKfPiPfi_param_2];
	ld.param.u32 	%r17, [_Z11blockArgmaxPKfPiPfi_param_3];
	cvta.to.global.u64 	%rd1, %rd4;
	mov.u32 	%r30, %ntid.x;
	mov.u32 	%r2, %tid.x;
	mov.u32 	%r3, %ctaid.x;
	mad.lo.s32 	%r4, %r3, %r30, %r2;
	setp.ge.u32 	%p1, %r4, %r17;
	mov.b32 	%r27, -1;
	mov.f32 	%f10, 0fFF7FFFFF;
	@%p1 bra 	$L__BB2_7;
	mul.wide.u32 	%rd5, %r4, 4;
	add.s64 	%rd6, %rd1, %rd5;
	ld.global.f32 	%f10, [%rd6];
	setp.lt.u32 	%p2, %r30, 2;
	mov.u32 	%r27, %r4;
	@%p2 bra 	$L__BB2_7;
	mov.u32 	%r26, %r30;
	mov.u32 	%r27, %r4;
$L__BB2_3:
	mov.u32 	%r5, %r26;
	shr.u32 	%r26, %r5, 1;
	add.s32 	%r8, %r26, %r4;
	setp.ge.u32 	%p3, %r8, %r17;
	@%p3 bra 	$L__BB2_6;
	mul.wide.u32 	%rd7, %r8, 4;
	add.s64 	%rd8, %rd1, %rd7;
	ld.global.f32 	%f3, [%rd8];
	setp.leu.f32 	%p4, %f3, %f10;
	@%p4 bra 	$L__BB2_6;
	mov.f32 	%f10, %f3;
	mov.u32 	%r27, %r8;
$L__BB2_6:
	setp.gt.u32 	%p5, %r5, 3;
	@%p5 bra 	$L__BB2_3;
$L__BB2_7:
	shl.b32 	%r19, %r30, 2;
	mov.u32 	%r20, sdata;
	add.s32 	%r11, %r20, %r19;
	shl.b32 	%r21, %r2, 2;
	add.s32 	%r12, %r20, %r21;
	st.shared.f32 	[%r12], %f10;
	add.s32 	%r13, %r11, %r21;
	st.shared.u32 	[%r13], %r27;
	bar.sync 	0;
	setp.lt.u32 	%p6, %r30, 2;
	@%p6 bra 	$L__BB2_12;
$L__BB2_8:
	mov.u32 	%r14, %r30;
	shr.u32 	%r30, %r14, 1;
	setp.ge.u32 	%p7, %r2, %r30;
	@%p7 bra 	$L__BB2_11;
	shl.b32 	%r16, %r30, 2;
	add.s32 	%r22, %r12, %r16;
	ld.shared.f32 	%f6, [%r22];
	ld.shared.f32 	%f8, [%r12];
	setp.leu.f32 	%p8, %f6, %f8;
	@%p8 bra 	$L__BB2_11;
	st.shared.f32 	[%r12], %f6;
	add.s32 	%r23, %r13, %r16;
	ld.shared.u32 	%r24, [%r23];
	st.shared.u32 	[%r13], %r24;
$L__BB2_11:
	bar.sync 	0;
	setp.gt.u32 	%p9, %r14, 3;
	@%p9 bra 	$L__BB2_8;
$L__BB2_12:
	setp.ne.s32 	%p10, %r2, 0;
	@%p10 bra 	$L__BB2_14;
	ld.shared.u32 	%r25, [%r11];
	cvta.to.global.u64 	%rd9, %rd2;
	mul.wide.u32 	%rd10, %r3, 4;
	add.s64 	%rd11, %rd9, %rd10;
	st.global.u32 	[%rd11], %r25;
	ld.shared.f32 	%f9, [sdata];
	cvta.to.global.u64 	%rd12, %rd3;
	add.s64 	%rd13, %rd12, %rd10;
	st.global.f32 	[%rd13], %f9;
$L__BB2_14:
	ret;

}
	// .globl	_Z13maxNormKernelPfS_i
.visible .entry _Z13maxNormKernelPfS_i(
	.param .u64 .ptr .align 1 _Z13maxNormKernelPfS_i_param_0,
	.param .u64 .ptr .align 1 _Z13maxNormKernelPfS_i_param_1,
	.param .u32 _Z13maxNormKernelPfS_i_param_2
)
{
	.reg .pred 	%p<7>;
	.reg .b32 	%r<19>;
	.reg .b32 	%f<12>;
	.reg .b64 	%rd<7>;

	ld.param.u64 	%rd2, [_Z13maxNormKernelPfS_i_param_0];
	ld.param.u64 	%rd3, [_Z13maxNormKernelPfS_i_param_1];
	ld.param.u32 	%r10, [_Z13maxNormKernelPfS_i_param_2];
	cvta.to.global.u64 	%rd1, %rd3;
	mov.u32 	%r1, %tid.x;
	mov.u32 	%r11, %ctaid.x;
	mov.u32 	%r17, %ntid.x;
	mad.lo.s32 	%r3, %r11, %r17, %r1;
	setp.ge.s32 	%p1, %r3, %r10;
	mov.f32 	%f11, 0f00000000;
	@%p1 bra 	$L__BB3_2;
	cvta.to.global.u64 	%rd4, %rd2;
	mul.wide.s32 	%rd5, %r3, 4;
	add.s64 	%rd6, %rd4, %rd5;
	ld.global.f32 	%f5, [%rd6];
	abs.f32 	%f11, %f5;
$L__BB3_2:
	shl.b32 	%r12, %r1, 2;
	mov.u32 	%r13, sdata;
	add.s32 	%r4, %r13, %r12;
	st.shared.f32 	[%r4], %f11;
	bar.sync 	0;
	setp.lt.u32 	%p2, %r17, 2;
	@%p2 bra 	$L__BB3_6;
$L__BB3_3:
	shr.u32 	%r6, %r17, 1;
	setp.ge.u32 	%p3, %r1, %r6;
	@%p3 bra 	$L__BB3_5;
	ld.shared.f32 	%f6, [%r4];
	shl.b32 	%r14, %r6, 2;
	add.s32 	%r15, %r4, %r14;
	ld.shared.f32 	%f7, [%r15];
	max.f32 	%f8, %f6, %f7;
	st.shared.f32 	[%r4], %f8;
$L__BB3_5:
	bar.sync 	0;
	setp.gt.u32 	%p4, %r17, 3;
	mov.u32 	%r17, %r6;
	@%p4 bra 	$L__BB3_3;
$L__BB3_6:
	setp.ne.s32 	%p5, %r1, 0;
	@%p5 bra 	$L__BB3_9;
	ld.shared.f32 	%f3, [sdata];
	ld.global.u32 	%r18, [%rd1];
$L__BB3_8:
	mov.b32 	%f9, %r18;
	max.f32 	%f10, %f3, %f9;
	mov.b32 	%r16, %f10;
	atom.relaxed.global.cas.b32 	%r9, [%rd1], %r18, %r16;
	setp.ne.s32 	%p6, %r18, %r9;
	mov.u32 	%r18, %r9;
	@%p6 bra 	$L__BB3_8;
$L__BB3_9:
	ret;

}
	// .globl	_Z11computeSqrtPfS_i
.visible .entry _Z11computeSqrtPfS_i(
	.param .u64 .ptr .align 1 _Z11computeSqrtPfS_i_param_0,
	.param .u64 .ptr .align 1 _Z11computeSqrtPfS_i_param_1,
	.param .u32 _Z11computeSqrtPfS_i_param_2
)
{
	.reg .pred 	%p<2>;
	.reg .b32 	%r<6>;
	.reg .b32 	%f<3>;
	.reg .b64 	%rd<8>;

	ld.param.u64 	%rd1, [_Z11computeSqrtPfS_i_param_0];
	ld.param.u64 	%rd2, [_Z11computeSqrtPfS_i_param_1];
	ld.param.u32 	%r2, [_Z11computeSqrtPfS_i_param_2];
	mov.u32 	%r3, %tid.x;
	mov.u32 	%r4, %ctaid.x;
	mov.u32 	%r5, %ntid.x;
	mad.lo.s32 	%r1, %r4, %r5, %r3;
	setp.ge.s32 	%p1, %r1, %r2;
	@%p1 bra 	$L__BB4_2;
	cvta.to.global.u64 	%rd3, %rd1;
	cvta.to.global.u64 	%rd4, %rd2;
	mul.wide.s32 	%rd5, %r1, 4;
	add.s64 	%rd6, %rd3, %rd5;
	ld.global.f32 	%f1, [%rd6];
	sqrt.rn.f32 	%f2, %f1;
	add.s64 	%rd7, %rd4, %rd5;
	st.global.f32 	[%rd7], %f2;
$L__BB4_2:
	ret;

}


// ===== COMPILED SASS (sm_100) =====

	.target	sm_100

	.elftype	@"ET_EXEC"


//--------------------- .note.nv.tkinfo           --------------------------
	.section	.note.nv.tkinfo,"",@"SHT_NOTE"
	.sectionflags	@"SHF_NOTE_NV_TKINFO"
	.tkinfo
        /*0018*/ 	.word	0x00000002
        /*0030*/ 	.string	""
        /*0030*/ 	.string	"ptxas"
        /*0030*/ 	.string	"Cuda compilation tools, release 13.0, V13.0.88"
        /*0030*/ 	.string	"Build cuda_13.0.r13.0/compiler.36424714_0"
        /*0030*/ 	.string	"-arch sm_100 -m 64 "



//--------------------- .note.nv.cuinfo           --------------------------
	.section	.note.nv.cuinfo,"",@"SHT_NOTE"
	.sectionflags	@"SHF_NOTE_NV_CUINFO"
        /*0018*/ 	.short	0x0002
        /*001a*/ 	.short	0x0064
        /*001c*/ 	.short	0x0082
	.zero		2


//--------------------- .nv.info                  --------------------------
	.section	.nv.info,"",@"SHT_CUDA_INFO"
	.align	4


	//----- nvinfo : EIATTR_REGCOUNT
	.align		4
        /*0000*/ 	.byte	0x04, 0x2f
        /*0002*/ 	.short	(.L_10 - .L_9)
	.align		4
.L_9:
        /*0004*/ 	.word	index@(_Z25concatenateMatricesKernelPiS_S_iiiiiii)
        /*0008*/ 	.word	0x0000000a


	//----- nvinfo : EIATTR_FRAME_SIZE
	.align		4
.L_10:
        /*000c*/ 	.byte	0x04, 0x11
        /*000e*/ 	.short	(.L_12 - .L_11)
	.align		4
.L_11:
        /*0010*/ 	.word	index@(_Z25concatenateMatricesKernelPiS_S_iiiiiii)
        /*0014*/ 	.word	0x00000000


	//----- nvinfo : EIATTR_REGCOUNT
	.align		4
.L_12:
        /*0018*/ 	.byte	0x04, 0x2f
        /*001a*/ 	.short	(.L_14 - .L_13)
	.align		4
.L_13:
        /*001c*/ 	.word	index@(_Z11blockArgminPKfPiPfi)
        /*0020*/ 	.word	0x00000011


	//----- nvinfo : EIATTR_FRAME_SIZE
	.align		4
.L_14:
        /*0024*/ 	.byte	0x04, 0x11
        /*0026*/ 	.short	(.L_16 - .L_15)
	.align		4
.L_15:
        /*0028*/ 	.word	index@(_Z11blockArgminPKfPiPfi)
        /*002c*/ 	.word	0x00000000


	//----- nvinfo : EIATTR_REGCOUNT
	.align		4
.L_16:
        /*0030*/ 	.byte	0x04, 0x2f
        /*0032*/ 	.short	(.L_18 - .L_17)
	.align		4
.L_17:
        /*0034*/ 	.word	index@(_Z11blockArgmaxPKfPiPfi)
        /*0038*/ 	.word	0x00000011


	//----- nvinfo : EIATTR_FRAME_SIZE
	.align		4
.L_18:
        /*003c*/ 	.byte	0x04, 0x11
        /*003e*/ 	.short	(.L_20 - .L_19)
	.align		4
.L_19:
        /*0040*/ 	.word	index@(_Z11blockArgmaxPKfPiPfi)
        /*0044*/ 	.word	0x00000000


	//----- nvinfo : EIATTR_REGCOUNT
	.align		4
.L_20:
        /*0048*/ 	.byte	0x04, 0x2f
        /*004a*/ 	.short	(.L_22 - .L_21)
	.align		4
.L_21:
        /*004c*/ 	.word	index@(_Z13maxNormKernelPfS_i)
        /*0050*/ 	.word	0x0000000a


	//----- nvinfo : EIATTR_FRAME_SIZE
	.align		4
.L_22:
        /*0054*/ 	.byte	0x04, 0x11
        /*0056*/ 	.short	(.L_24 - .L_23)
	.align		4
.L_23:
        /*0058*/ 	.word	index@(_Z13maxNormKernelPfS_i)
        /*005c*/ 	.word	0x00000000


	//----- nvinfo : EIATTR_REGCOUNT
	.align		4
.L_24:
        /*0060*/ 	.byte	0x04, 0x2f
        /*0062*/ 	.short	(.L_26 - .L_25)
	.align		4
.L_25:
        /*0064*/ 	.word	index@(_Z11computeSqrtPfS_i)
        /*0068*/ 	.word	0x0000000c


	//----- nvinfo : EIATTR_FRAME_SIZE
	.align		4
.L_26:
        /*006c*/ 	.byte	0x04, 0x11
        /*006e*/ 	.short	(.L_28 - .L_27)
	.align		4
.L_27:
        /*0070*/ 	.word	index@($__internal_0_$__cuda_sm20_sqrt_rn_f32_slowpath)
        /*0074*/ 	.word	0x00000000


	//----- nvinfo : EIATTR_FRAME_SIZE
	.align		4
.L_28:
        /*0078*/ 	.byte	0x04, 0x11
        /*007a*/ 	.short	(.L_30 - .L_29)
	.align		4
.L_29:
        /*007c*/ 	.word	index@(_Z11computeSqrtPfS_i)
        /*0080*/ 	.word	0x00000000


	//----- nvinfo : EIATTR_MIN_STACK_SIZE
	.align		4
.L_30:
        /*0084*/ 	.byte	0x04, 0x12
        /*0086*/ 	.short	(.L_32 - .L_31)
	.align		4
.L_31:
        /*0088*/ 	.word	index@(_Z11computeSqrtPfS_i)
        /*008c*/ 	.word	0x00000000


	//----- nvinfo : EIATTR_MIN_STACK_SIZE
	.align		4
.L_32:
        /*0090*/ 	.byte	0x04, 0x12
        /*0092*/ 	.short	(.L_34 - .L_33)
	.align		4
.L_33:
        /*0094*/ 	.word	index@(_Z13maxNormKernelPfS_i)
        /*0098*/ 	.word	0x00000000


	//----- nvinfo : EIATTR_MIN_STACK_SIZE
	.align		4
.L_34:
        /*009c*/ 	.byte	0x04, 0x12
        /*009e*/ 	.short	(.L_36 - .L_35)
	.align		4
.L_35:
        /*00a0*/ 	.word	index@(_Z11blockArgmaxPKfPiPfi)
        /*00a4*/ 	.word	0x00000000


	//----- nvinfo : EIATTR_MIN_STACK_SIZE
	.align		4
.L_36:
        /*00a8*/ 	.byte	0x04, 0x12
        /*00aa*/ 	.short	(.L_38 - .L_37)
	.align		4
.L_37:
        /*00ac*/ 	.word	index@(_Z11blockArgminPKfPiPfi)
        /*00b0*/ 	.word	0x00000000


	//----- nvinfo : EIATTR_MIN_STACK_SIZE
	.align		4
.L_38:
        /*00b4*/ 	.byte	0x04, 0x12
        /*00b6*/ 	.short	(.L_40 - .L_39)
	.align		4
.L_39:
        /*00b8*/ 	.word	index@(_Z25concatenateMatricesKernelPiS_S_iiiiiii)
        /*00bc*/ 	.word	0x00000000
.L_40:


//--------------------- .nv.compat                --------------------------
	.section	.nv.compat,"",@"SHT_CUDA_COMPAT_INFO"
	.align	4
        /*0000*/ 	.byte	0x02, 0x09, 0x00, 0x00, 0x02, 0x02, 0x01, 0x00, 0x02, 0x05, 0x05, 0x00, 0x03, 0x07, 0x01, 0x01
        /*0010*/ 	.byte	0x02, 0x03, 0x00, 0x00, 0x02, 0x06, 0x01, 0x00, 0x04, 0x0b, 0x08, 0x00, 0x01, 0x00, 0x00, 0x00
        /*0020*/ 	.byte	0x00, 0x00, 0x00, 0x00


//--------------------- .nv.info._Z11computeSqrtPfS_i --------------------------
	.section	.nv.info._Z11computeSqrtPfS_i,"",@"SHT_CUDA_INFO"
	.sectionflags	@""
	.align	4


	//----- nvinfo : EIATTR_CUDA_API_VERSION
	.align		4
        /*0000*/ 	.byte	0x04, 0x37
        /*0002*/ 	.short	(.L_42 - .L_41)
.L_41:
        /*0004*/ 	.word	0x00000082


	//----- nvinfo : EIATTR_KPARAM_INFO
	.align		4
.L_42:
        /*0008*/ 	.byte	0x04, 0x17
        /*000a*/ 	.short	(.L_44 - .L_43)
.L_43:
        /*000c*/ 	.word	0x00000000
        /*0010*/ 	.short	0x0002
        /*0012*/ 	.short	0x0010
        /*0014*/ 	.byte	0x00, 0xf0, 0x11, 0x00


	//----- nvinfo : EIATTR_KPARAM_INFO
	.align		4
.L_44:
        /*0018*/ 	.byte	0x04, 0x17
        /*001a*/ 	.short	(.L_46 - .L_45)
.L_45:
        /*001c*/ 	.word	0x00000000
        /*0020*/ 	.short	0x0001
        /*0022*/ 	.short	0x0008
        /*0024*/ 	.byte	0x00, 0xf5, 0x21, 0x00


	//----- nvinfo : EIATTR_KPARAM_INFO
	.align		4
.L_46:
        /*0028*/ 	.byte	0x04, 0x17
        /*002a*/ 	.short	(.L_48 - .L_47)
.L_47:
        /*002c*/ 	.word	0x00000000
        /*0030*/ 	.short	0x0000
        /*0032*/ 	.short	0x0000
        /*0034*/ 	.byte	0x00, 0xf5, 0x21, 0x00


	//----- nvinfo : EIATTR_SPARSE_MMA_MASK
	.align		4
.L_48:
        /*0038*/ 	.byte	0x03, 0x50
        /*003a*/ 	.short	0x0000


	//----- nvinfo : EIATTR_MAXREG_COUNT
	.align		4
        /*003c*/ 	.byte	0x03, 0x1b
        /*003e*/ 	.short	0x00ff


	//----- nvinfo : EIATTR_MERCURY_ISA_VERSION
	.align		4
        /*0040*/ 	.byte	0x03, 0x5f
        /*0042*/ 	.short	0x0101


	//----- nvinfo : EIATTR_VRC_CTA_INIT_COUNT
	.align		4
        /*0044*/ 	.byte	0x02, 0x4a
	.zero		1
	.zero		1


	//----- nvinfo : EIATTR_EXIT_INSTR_OFFSETS
	.align		4
        /*0048*/ 	.byte	0x04, 0x1c
        /*004a*/ 	.short	(.L_50 - .L_49)


	//   ....[0]....
.L_49:
        /*004c*/ 	.word	0x00000070


	//   ....[1]....
        /*0050*/ 	.word	0x000001c0


	//----- nvinfo : EIATTR_CRS_STACK_SIZE
	.align		4
.L_50:
        /*0054*/ 	.byte	0x04, 0x1e
        /*0056*/ 	.short	(.L_52 - .L_51)
.L_51:
        /*0058*/ 	.word	0x00000000


	//----- nvinfo : EIATTR_CBANK_PARAM_SIZE
	.align		4
.L_52:
        /*005c*/ 	.byte	0x03, 0x19
        /*005e*/ 	.short	0x0014


	//----- nvinfo : EIATTR_PARAM_CBANK
	.align		4
        /*0060*/ 	.byte	0x04, 0x0a
        /*0062*/ 	.short	(.L_54 - .L_53)
	.align		4
.L_53:
        /*0064*/ 	.word	index@(.nv.constant0._Z11computeSqrtPfS_i)
        /*0068*/ 	.short	0x0380
        /*006a*/ 	.short	0x0014


	//----- nvinfo : EIATTR_SW_WAR
	.align		4
.L_54:
        /*006c*/ 	.byte	0x04, 0x36
        /*006e*/ 	.short	(.L_56 - .L_55)
.L_55:
        /*0070*/ 	.word	0x00000008
.L_56:


//--------------------- .nv.info._Z13maxNormKernelPfS_i --------------------------
	.section	.nv.info._Z13maxNormKernelPfS_i,"",@"SHT_CUDA_INFO"
	.sectionflags	@""
	.align	4


	//----- nvinfo : EIATTR_CUDA_API_VERSION
	.align		4
        /*0000*/ 	.byte	0x04, 0x37
        /*0002*/ 	.short	(.L_58 - .L_57)
.L_57:
        /*0004*/ 	.word	0x00000082


	//----- nvinfo : EIATTR_KPARAM_INFO
	.align		4
.L_58:
        /*0008*/ 	.byte	0x04, 0x17
        /*000a*/ 	.short	(.L_60 - .L_59)
.L_59:
        /*000c*/ 	.word	0x00000000
        /*0010*/ 	.short	0x0002
        /*0012*/ 	.short	0x0010
        /*0014*/ 	.byte	0x00, 0xf0, 0x11, 0x00


	//----- nvinfo : EIATTR_KPARAM_INFO
	.align		4
.L_60:
        /*0018*/ 	.byte	0x04, 0x17
        /*001a*/ 	.short	(.L_62 - .L_61)
.L_61:
        /*001c*/ 	.word	0x00000000
        /*0020*/ 	.short	0x0001
        /*0022*/ 	.short	0x0008
        /*0024*/ 	.byte	0x00, 0xf5, 0x21, 0x00


	//----- nvinfo : EIATTR_KPARAM_INFO
	.align		4
.L_62:
        /*0028*/ 	.byte	0x04, 0x17
        /*002a*/ 	.short	(.L_64 - .L_63)
.L_63:
        /*002c*/ 	.word	0x00000000
        /*0030*/ 	.short	0x0000
        /*0032*/ 	.short	0x0000
        /*0034*/ 	.byte	0x00, 0xf5, 0x21, 0x00


	//----- nvinfo : EIATTR_SPARSE_MMA_MASK
	.align		4
.L_64:
        /*0038*/ 	.byte	0x03, 0x50
        /*003a*/ 	.short	0x0000


	//----- nvinfo : EIATTR_MAXREG_COUNT
	.align		4
        /*003c*/ 	.byte	0x03, 0x1b
        /*003e*/ 	.short	0x00ff


	//----- nvinfo : EIATTR_NUM_BARRIERS
	.align		4
        /*0040*/ 	.byte	0x02, 0x4c
        /*0042*/ 	.byte	0x01
	.zero		1


	//----- nvinfo : EIATTR_MERCURY_ISA_VERSION
	.align		4
        /*0044*/ 	.byte	0x03, 0x5f
        /*0046*/ 	.short	0x0101


	//----- nvinfo : EIATTR_VRC_CTA_INIT_COUNT
	.align		4
        /*0048*/ 	.byte	0x02, 0x4a
	.zero		1
	.zero		1


	//----- nvinfo : EIATTR_EXIT_INSTR_OFFSETS
	.align		4
        /*004c*/ 	.byte	0x04, 0x1c
        /*004e*/ 	.short	(.L_66 - .L_65)


	//   ....[0]....
.L_65:
        /*0050*/ 	.word	0x00000210


	//   ....[1]....
        /*0054*/ 	.word	0x000002e0


	//----- nvinfo : EIATTR_CRS_STACK_SIZE
	.align		4
.L_66:
        /*0058*/ 	.byte	0x04, 0x1e
        /*005a*/ 	.short	(.L_68 - .L_67)
.L_67:
        /*005c*/ 	.word	0x00000000


	//----- nvinfo : EIATTR_CBANK_PARAM_SIZE
	.align		4
.L_68:
        /*0060*/ 	.byte	0x03, 0x19
        /*0062*/ 	.short	0x0014


	//----- nvinfo : EIATTR_PARAM_CBANK
	.align		4
        /*0064*/ 	.byte	0x04, 0x0a
        /*0066*/ 	.short	(.L_70 - .L_69)
	.align		4
.L_69:
        /*0068*/ 	.word	index@(.nv.constant0._Z13maxNormKernelPfS_i)
        /*006c*/ 	.short	0x0380
        /*006e*/ 	.short	0x0014


	//----- nvinfo : EIATTR_SW_WAR
	.align		4
.L_70:
        /*0070*/ 	.byte	0x04, 0x36
        /*0072*/ 	.short	(.L_72 - .L_71)
.L_71:
        /*0074*/ 	.word	0x00000008
.L_72:


//--------------------- .nv.info._Z11blockArgmaxPKfPiPfi --------------------------
	.section	.nv.info._Z11blockArgmaxPKfPiPfi,"",@"SHT_CUDA_INFO"
	.sectionflags	@""
	.align	4


	//----- nvinfo : EIATTR_CUDA_API_VERSION
	.align		4
        /*0000*/ 	.byte	0x04, 0x37
        /*0002*/ 	.short	(.L_74 - .L_73)
.L_73:
        /*0004*/ 	.word	0x00000082


	//----- nvinfo : EIATTR_KPARAM_INFO
	.align		4
.L_74:
        /*0008*/ 	.byte	0x04, 0x17
        /*000a*/ 	.short	(.L_76 - .L_75)
.L_75:
        /*000c*/ 	.word	0x00000000
        /*0010*/ 	.short	0x0003
        /*0012*/ 	.short	0x0018
        /*0014*/ 	.byte	0x00, 0xf0, 0x11, 0x00


	//----- nvinfo : EIATTR_KPARAM_INFO
	.align		4
.L_76:
        /*0018*/ 	.byte	0x04, 0x17
        /*001a*/ 	.short	(.L_78 - .L_77)
.L_77:
        /*001c*/ 	.word	0x00000000
        /*0020*/ 	.short	0x0002
        /*0022*/ 	.short	0x0010
        /*0024*/ 	.byte	0x00, 0xf5, 0x21, 0x00


	//----- nvinfo : EIATTR_KPARAM_INFO
	.align		4
.L_78:
        /*0028*/ 	.byte	0x04, 0x17
        /*002a*/ 	.short	(.L_80 - .L_79)
.L_79:
        /*002c*/ 	.word	0x00000000
        /*0030*/ 	.short	0x0001
        /*0032*/ 	.short	0x0008
        /*0034*/ 	.byte	0x00, 0xf5, 0x21, 0x00


	//----- nvinfo : EIATTR_KPARAM_INFO
	.align		4
.L_80:
        /*0038*/ 	.byte	0x04, 0x17
        /*003a*/ 	.short	(.L_82 - .L_81)
.L_81:
        /*003c*/ 	.word	0x00000000
        /*0040*/ 	.short	0x0000
        /*0042*/ 	.short	0x0000
        /*0044*/ 	.byte	0x00, 0xf5, 0x21, 0x00


	//----- nvinfo : EIATTR_SPARSE_MMA_MASK
	.align		4
.L_82:
        /*0048*/ 	.byte	0x03, 0x50
        /*004a*/ 	.short	0x0000


	//----- nvinfo : EIATTR_MAXREG_COUNT
	.align		4
        /*004c*/ 	.byte	0x03, 0x1b
        /*004e*/ 	.short	0x00ff


	//----- nvinfo : EIATTR_NUM_BARRIERS
	.align		4
        /*0050*/ 	.byte	0x02, 0x4c
        /*0052*/ 	.byte	0x01
	.zero		1


	//----- nvinfo : EIATTR_MERCURY_ISA_VERSION
	.align		4
        /*0054*/ 	.byte	0x03, 0x5f
        /*0056*/ 	.short	0x0101


	//----- nvinfo : EIATTR_VRC_CTA_INIT_COUNT
	.align		4
        /*0058*/ 	.byte	0x02, 0x4a
	.zero		1
	.zero		1


	//----- nvinfo : EIATTR_EXIT_INSTR_OFFSETS
	.align		4
        /*005c*/ 	.byte	0x04, 0x1c
        /*005e*/ 	.short	(.L_84 - .L_83)


	//   ....[0]....
.L_83:
        /*0060*/ 	.word	0x00000430


	//   ....[1]....
        /*0064*/ 	.word	0x000004f0


	//----- nvinfo : EIATTR_CRS_STACK_SIZE
	.align		4
.L_84:
        /*0068*/ 	.byte	0x04, 0x1e
        /*006a*/ 	.short	(.L_86 - .L_85)
.L_85:
        /*006c*/ 	.word	0x00000000


	//----- nvinfo : EIATTR_CBANK_PARAM_SIZE
	.align		4
.L_86:
        /*0070*/ 	.byte	0x03, 0x19
        /*0072*/ 	.short	0x001c


	//----- nvinfo : EIATTR_PARAM_CBANK
	.align		4
        /*0074*/ 	.byte	0x04, 0x0a
        /*0076*/ 	.short	(.L_88 - .L_87)
	.align		4
.L_87:
        /*0078*/ 	.word	index@(.nv.constant0._Z11blockArgmaxPKfPiPfi)
        /*007c*/ 	.short	0x0380
        /*007e*/ 	.short	0x001c


	//----- nvinfo : EIATTR_SW_WAR
	.align		4
.L_88:
        /*0080*/ 	.byte	0x04, 0x36
        /*0082*/ 	.short	(.L_90 - .L_89)
.L_89:
        /*0084*/ 	.word	0x00000008
.L_90:


//--------------------- .nv.info._Z11blockArgminPKfPiPfi --------------------------
	.section	.nv.info._Z11blockArgminPKfPiPfi,"",@"SHT_CUDA_INFO"
	.sectionflags	@""
	.align	4


	//----- nvinfo : EIATTR_CUDA_API_VERSION
	.align		4
        /*0000*/ 	.byte	0x04, 0x37
        /*0002*/ 	.short	(.L_92 - .L_91)
.L_91:
        /*0004*/ 	.word	0x00000082


	//----- nvinfo : EIATTR_KPARAM_INFO
	.align		4
.L_92:
        /*0008*/ 	.byte	0x04, 0x17
        /*000a*/ 	.short	(.L_94 - .L_93)
.L_93:
        /*000c*/ 	.word	0x00000000
        /*0010*/ 	.short	0x0003
        /*0012*/ 	.short	0x0018
        /*0014*/ 	.byte	0x00, 0xf0, 0x11, 0x00


	//----- nvinfo : EIATTR_KPARAM_INFO
	.align		4
.L_94:
        /*0018*/ 	.byte	0x04, 0x17
        /*001a*/ 	.short	(.L_96 - .L_95)
.L_95:
        /*001c*/ 	.word	0x00000000
        /*0020*/ 	.short	0x0002
        /*0022*/ 	.short	0x0010
        /*0024*/ 	.byte	0x00, 0xf5, 0x21, 0x00


	//----- nvinfo : EIATTR_KPARAM_INFO
	.align		4
.L_96:
        /*0028*/ 	.byte	0x04, 0x17
        /*002a*/ 	.short	(.L_98 - .L_97)
.L_97:
        /*002c*/ 	.word	0x00000000
        /*0030*/ 	.short	0x0001
        /*0032*/ 	.short	0x0008
        /*0034*/ 	.byte	0x00, 0xf5, 0x21, 0x00


	//----- nvinfo : EIATTR_KPARAM_INFO
	.align		4
.L_98:
        /*0038*/ 	.byte	0x04, 0x17
        /*003a*/ 	.short	(.L_100 - .L_99)
.L_99:
        /*003c*/ 	.word	0x00000000
        /*0040*/ 	.short	0x0000
        /*0042*/ 	.short	0x0000
        /*0044*/ 	.byte	0x00, 0xf5, 0x21, 0x00


	//----- nvinfo : EIATTR_SPARSE_MMA_MASK
	.align		4
.L_100:
        /*0048*/ 	.byte	0x03, 0x50
        /*004a*/ 	.short	0x0000


	//----- nvinfo : EIATTR_MAXREG_COUNT
	.align		4
        /*004c*/ 	.byte	0x03, 0x1b
        /*004e*/ 	.short	0x00ff


	//----- nvinfo : EIATTR_NUM_BARRIERS
	.align		4
        /*0050*/ 	.byte	0x02, 0x4c
        /*0052*/ 	.byte	0x01
	.zero		1


	//----- nvinfo : EIATTR_MERCURY_ISA_VERSION
	.align		4
        /*0054*/ 	.byte	0x03, 0x5f
        /*0056*/ 	.short	0x0101


	//----- nvinfo : EIATTR_VRC_CTA_INIT_COUNT
	.align		4
        /*0058*/ 	.byte	0x02, 0x4a
	.zero		1
	.zero		1


	//----- nvinfo : EIATTR_EXIT_INSTR_OFFSETS
	.align		4
        /*005c*/ 	.byte	0x04, 0x1c
        /*005e*/ 	.short	(.L_102 - .L_101)


	//   ....[0]....
.L_101:
        /*0060*/ 	.word	0x00000430


	//   ....[1]....
        /*0064*/ 	.word	0x000004f0


	//----- nvinfo : EIATTR_CRS_STACK_SIZE
	.align		4
.L_102:
        /*0068*/ 	.byte	0x04, 0x1e
        /*006a*/ 	.short	(.L_104 - .L_103)
.L_103:
        /*006c*/ 	.word	0x00000000


	//----- nvinfo : EIATTR_CBANK_PARAM_SIZE
	.align		4
.L_104:
        /*0070*/ 	.byte	0x03, 0x19
        /*0072*/ 	.short	0x001c


	//----- nvinfo : EIATTR_PARAM_CBANK
	.align		4
        /*0074*/ 	.byte	0x04, 0x0a
        /*0076*/ 	.short	(.L_106 - .L_105)
	.align		4
.L_105:
        /*0078*/ 	.word	index@(.nv.constant0._Z11blockArgminPKfPiPfi)
        /*007c*/ 	.short	0x0380
        /*007e*/ 	.short	0x001c


	//----- nvinfo : EIATTR_SW_WAR
	.align		4
.L_106:
        /*0080*/ 	.byte	0x04, 0x36
        /*0082*/ 	.short	(.L_108 - .L_107)
.L_107:
        /*0084*/ 	.word	0x00000008
.L_108:


//--------------------- .nv.info._Z25concatenateMatricesKernelPiS_S_iiiiiii --------------------------
	.section	.nv.info._Z25concatenateMatricesKernelPiS_S_iiiiiii,"",@"SHT_CUDA_INFO"
	.sectionflags	@""
	.align	4


	//----- nvinfo : EIATTR_CUDA_API_VERSION
	.align		4
        /*0000*/ 	.byte	0x04, 0x37
        /*0002*/ 	.short	(.L_110 - .L_109)
.L_109:
        /*0004*/ 	.word	0x00000082


	//----- nvinfo : EIATTR_KPARAM_INFO
	.align		4
.L_110:
        /*0008*/ 	.byte	0x04, 0x17
        /*000a*/ 	.short	(.L_112 - .L_111)
.L_111:
        /*000c*/ 	.word	0x00000000
        /*0010*/ 	.short	0x0009
        /*0012*/ 	.short	0x0030
        /*0014*/ 	.byte	0x00, 0xf0, 0x11, 0x00


	//----- nvinfo : EIATTR_KPARAM_INFO
	.align		4
.L_112:
        /*0018*/ 	.byte	0x04, 0x17
        /*001a*/ 	.short	(.L_114 - .L_113)
.L_113:
        /*001c*/ 	.word	0x00000000
        /*0020*/ 	.short	0x0008
        /*0022*/ 	.short	0x002c
        /*0024*/ 	.byte	0x00, 0xf0, 0x11, 0x00


	//----- nvinfo : EIATTR_KPARAM_INFO
	.align		4
.L_114:
        /*0028*/ 	.byte	0x04, 0x17
        /*002a*/ 	.short	(.L_116 - .L_115)
.L_115:
        /*002c*/ 	.word	0x00000000
        /*0030*/ 	.short	0x0007
        /*0032*/ 	.short	0x0028
        /*0034*/ 	.byte	0x00, 0xf0, 0x11, 0x00


	//----- nvinfo : EIATTR_KPARAM_INFO
	.align		4
.L_116:
        /*0038*/ 	.byte	0x04, 0x17
        /*003a*/ 	.short	(.L_118 - .L_117)
.L_117:
        /*003c*/ 	.word	0x00000000
        /*0040*/ 	.short	0x0006
        /*0042*/ 	.short	0x0024
        /*0044*/ 	.byte	0x00, 0xf0, 0x11, 0x00


	//----- nvinfo : EIATTR_KPARAM_INFO
	.align		4
.L_118:
        /*0048*/ 	.byte	0x04, 0x17
        /*004a*/ 	.short	(.L_120 - .L_119)
.L_119:
        /*004c*/ 	.word	0x00000000
        /*0050*/ 	.short	0x0005
        /*0052*/ 	.short	0x0020
        /*0054*/ 	.byte	0x00, 0xf0, 0x11, 0x00


	//----- nvinfo : EIATTR_KPARAM_INFO
	.align		4
.L_120:
        /*0058*/ 	.byte	0x04, 0x17
        /*005a*/ 	.short	(.L_122 - .L_121)
.L_121:
        /*005c*/ 	.word	0x00000000
        /*0060*/ 	.short	0x0004
        /*0062*/ 	.short	0x001c
        /*0064*/ 	.byte	0x00, 0xf0, 0x11, 0x00


	//----- nvinfo : EIATTR_KPARAM_INFO
	.align		4
.L_122:
        /*0068*/ 	.byte	0x04, 0x17
        /*006a*/ 	.short	(.L_124 - .L_123)
.L_123:
        /*006c*/ 	.word	0x00000000
        /*0070*/ 	.short	0x0003
        /*0072*/ 	.short	0x0018
        /*0074*/ 	.byte	0x00, 0xf0, 0x11, 0x00


	//----- nvinfo : EIATTR_KPARAM_INFO
	.align		4
.L_124:
        /*0078*/ 	.byte	0x04, 0x17
        /*007a*/ 	.short	(.L_126 - .L_125)
.L_125:
        /*007c*/ 	.word	0x00000000
        /*0080*/ 	.short	0x0002
        /*0082*/ 	.short	0x0010
        /*0084*/ 	.byte	0x00, 0xf5, 0x21, 0x00


	//----- nvinfo : EIATTR_KPARAM_INFO
	.align		4
.L_126:
        /*0088*/ 	.byte	0x04, 0x17
        /*008a*/ 	.short	(.L_128 - .L_127)
.L_127:
        /*008c*/ 	.word	0x00000000
        /*0090*/ 	.short	0x0001
        /*0092*/ 	.short	0x0008
        /*0094*/ 	.byte	0x00, 0xf5, 0x21, 0x00


	//----- nvinfo : EIATTR_KPARAM_INFO
	.align		4
.L_128:
        /*0098*/ 	.byte	0x04, 0x17
        /*009a*/ 	.short	(.L_130 - .L_129)
.L_129:
        /*009c*/ 	.word	0x00000000
        /*00a0*/ 	.short	0x0000
        /*00a2*/ 	.short	0x0000
        /*00a4*/ 	.byte	0x00, 0xf5, 0x21, 0x00


	//----- nvinfo : EIATTR_SPARSE_MMA_MASK
	.align		4
.L_130:
        /*00a8*/ 	.byte	0x03, 0x50
        /*00aa*/ 	.short	0x0000


	//----- nvinfo : EIATTR_MAXREG_COUNT
	.align		4
        /*00ac*/ 	.byte	0x03, 0x1b
        /*00ae*/ 	.short	0x00ff


	//----- nvinfo : EIATTR_MERCURY_ISA_VERSION
	.align		4
        /*00b0*/ 	.byte	0x03, 0x5f
        /*00b2*/ 	.short	0x0101


	//----- nvinfo : EIATTR_VRC_CTA_INIT_COUNT
	.align		4
        /*00b4*/ 	.byte	0x02, 0x4a
	.zero		1
	.zero		1


	//----- nvinfo : EIATTR_EXIT_INSTR_OFFSETS
	.align		4
        /*00b8*/ 	.byte	0x04, 0x1c
        /*00ba*/ 	.short	(.L_132 - .L_131)


	//   ....[0]....
.L_131:
        /*00bc*/ 	.word	0x00000110


	//   ....[1]....
        /*00c0*/ 	.word	0x000001d0


	//   ....[2]....
        /*00c4*/ 	.word	0x00000280


	//   ....[3]....
        /*00c8*/ 	.word	0x000002d0


	//   ....[4]....
        /*00cc*/ 	.word	0x00000380


	//   ....[5]....
        /*00d0*/ 	.word	0x00000430


	//----- nvinfo : EIATTR_CRS_STACK_SIZE
	.align		4
.L_132:
        /*00d4*/ 	.byte	0x04, 0x1e
        /*00d6*/ 	.short	(.L_134 - .L_133)
.L_133:
        /*00d8*/ 	.word	0x00000000


	//----- nvinfo : EIATTR_CBANK_PARAM_SIZE
	.align		4
.L_134:
        /*00dc*/ 	.byte	0x03, 0x19
        /*00de*/ 	.short	0x0034


	//----- nvinfo : EIATTR_PARAM_CBANK
	.align		4
        /*00e0*/ 	.byte	0x04, 0x0a
        /*00e2*/ 	.short	(.L_136 - .L_135)
	.align		4
.L_135:
        /*00e4*/ 	.word	index@(.nv.constant0._Z25concatenateMatricesKernelPiS_S_iiiiiii)
        /*00e8*/ 	.short	0x0380
        /*00ea*/ 	.short	0x0034


	//----- nvinfo : EIATTR_SW_WAR
	.align		4
.L_136:
        /*00ec*/ 	.byte	0x04, 0x36
        /*00ee*/ 	.short	(.L_138 - .L_137)
.L_137:
        /*00f0*/ 	.word	0x00000008
.L_138:


//--------------------- .nv.callgraph             --------------------------
	.section	.nv.callgraph,"",@"SHT_CUDA_CALLGRAPH"
	.align	4
	.sectionentsize	8
	.align		4
        /*0000*/ 	.word	0x00000000
	.align		4
        /*0004*/ 	.word	0xffffffff
	.align		4
        /*0008*/ 	.word	0x00000000
	.align		4
        /*000c*/ 	.word	0xfffffffe
	.align		4
        /*0010*/ 	.word	0x00000000
	.align		4
        /*0014*/ 	.word	0xfffffffd
	.align		4
        /*0018*/ 	.word	0x00000000
	.align		4
        /*001c*/ 	.word	0xfffffffc


//--------------------- .nv.constant4             --------------------------
	.section	.nv.constant4,"a",@progbits
	.align	8
	.align		8
.nv.constant4:
        /*0000*/ 	.dword	precalc_xorwow_matrix
	.align		8
        /*0008*/ 	.dword	precalc_xorwow_offset_matrix
	.align		8
        /*0010*/ 	.dword	mrg32k3aM1
	.align		8
        /*0018*/ 	.dword	mrg32k3aM2
	.align		8
        /*0020*/ 	.dword	mrg32k3aM1SubSeq
	.align		8
        /*0028*/ 	.dword	mrg32k3aM2SubSeq
	.align		8
        /*0030*/ 	.dword	mrg32k3aM1Seq
	.align		8
        /*0038*/ 	.dword	mrg32k3aM2Seq


//--------------------- .nv.constant3             --------------------------
	.section	.nv.constant3,"a",@progbits
	.align	8
.nv.constant3:
	.type		__cr_lgamma_table,@object
	.size		__cr_lgamma_table,(.L_8 - __cr_lgamma_table)
__cr_lgamma_table:
        /*0000*/ 	.byte	0x00, 0x00, 0x00, 0x00, 0x00, 0x00, 0x00, 0x00, 0x00, 0x00, 0x00, 0x00, 0x00, 0x00, 0x00, 0x00
        /*0010*/ 	.byte	0xef, 0x39, 0xfa, 0xfe, 0x42, 0x2e, 0xe6, 0x3f, 0x02, 0x20, 0x2a, 0xfa, 0x0b, 0xab, 0xfc, 0x3f
        /*0020*/ 	.byte	0xf9, 0x2c, 0x92, 0x7c, 0xa7, 0x6c, 0x09, 0x40, 0xc9, 0x79, 0x44, 0x3c, 0x64, 0x26, 0x13, 0x40
        /*0030*/ 	.byte	0xca, 0x01, 0xcf, 0x3a, 0x27, 0x51, 0x1a, 0x40, 0x30, 0xcc, 0x2d, 0xf3, 0xe1, 0x0c, 0x21, 0x40
        /*0040*/ 	.byte	0x0d, 0xb7, 0xfc, 0x82, 0x8e, 0x35, 0x25, 0x40
.L_8:


//--------------------- .text._Z11computeSqrtPfS_i --------------------------
	.section	.text._Z11computeSqrtPfS_i,"ax",@progbits
	.align	128
        .global         _Z11computeSqrtPfS_i
        .type           _Z11computeSqrtPfS_i,@function
        .size           _Z11computeSqrtPfS_i,(.L_x_33 - _Z11computeSqrtPfS_i)
        .other          _Z11computeSqrtPfS_i,@"STO_CUDA_ENTRY STV_DEFAULT"
_Z11computeSqrtPfS_i:
.text._Z11computeSqrtPfS_i:
[----:B------:R-:W-:Y:S01]  /*0000*/  LDC R1, c[0x0][0x37c] ;  /* 0x0000df00ff017b82 */ /* 0x000fe20000000800 */
[----:B------:R-:W0:Y:S07]  /*0010*/  S2R R5, SR_TID.X ;  /* 0x0000000000057919 */ /* 0x000e2e0000002100 */
[----:B------:R-:W0:Y:S01]  /*0020*/  S2UR UR4, SR_CTAID.X ;  /* 0x00000000000479c3 */ /* 0x000e220000002500 */
[----:B------:R-:W1:Y:S07]  /*0030*/  LDCU UR5, c[0x0][0x390] ;  /* 0x00007200ff0577ac */ /* 0x000e6e0008000800 */
[----:B------:R-:W0:Y:S02]  /*0040*/  LDC R0, c[0x0][0x360] ;  /* 0x0000d800ff007b82 */ /* 0x000e240000000800 */
[----:B0-----:R-:W-:-:S05]  /*0050*/  IMAD R5, R0, UR4, R5 ;  /* 0x0000000400057c24 */ /* 0x001fca000f8e0205 */
[----:B-1----:R-:W-:-:S13]  /*0060*/  ISETP.GE.AND P0, PT, R5, UR5, PT ;  /* 0x0000000505007c0c */ /* 0x002fda000bf06270 */
[----:B------:R-:W-:Y:S05]  /*0070*/  @P0 EXIT ;  /* 0x000000000000094d */ /* 0x000fea0003800000 */
[----:B------:R-:W0:Y:S01]  /*0080*/  LDC.64 R2, c[0x0][0x380] ;  /* 0x0000e000ff027b82 */ /* 0x000e220000000a00 */
[----:B------:R-:W1:Y:S01]  /*0090*/  LDCU.64 UR4, c[0x0][0x358] ;  /* 0x00006b00ff0477ac */ /* 0x000e620008000a00 */
[----:B0-----:R-:W-:-:S05]  /*00a0*/  IMAD.WIDE R2, R5, 0x4, R2 ;  /* 0x0000000405027825 */ /* 0x001fca00078e0202 */
[----:B-1----:R-:W2:Y:S01]  /*00b0*/  LDG.E R0, desc[UR4][R2.64] ;  /* 0x0000000402007981 */ /* 0x002ea2000c1e1900 */
[----:B------:R-:W-:Y:S01]  /*00c0*/  BSSY.RECONVERGENT B0, `(.L_x_0) ;  /* 0x000000c000007945 */ /* 0x000fe20003800200 */
[----:B--2---:R-:W-:Y:S01]  /*00d0*/  IADD3 R4, PT, PT, R0, -0xd000000, RZ ;  /* 0xf300000000047810 */ /* 0x004fe20007ffe0ff */
[----:B------:R0:W1:Y:S03]  /*00e0*/  MUFU.RSQ R7, R0 ;  /* 0x0000000000077308 */ /* 0x0000660000001400 */
[----:B------:R-:W-:-:S13]  /*00f0*/  ISETP.GT.U32.AND P0, PT, R4, 0x727fffff, PT ;  /* 0x727fffff0400780c */ /* 0x000fda0003f04070 */
[----:B0-----:R-:W-:Y:S05]  /*0100*/  @!P0 BRA `(.L_x_1) ;  /* 0x00000000000c8947 */ /* 0x001fea0003800000 */
[----:B------:R-:W-:-:S07]  /*0110*/  MOV R9, 0x130 ;  /* 0x0000013000097802 */ /* 0x000fce0000000f00 */
[----:B-1----:R-:W-:Y:S05]  /*0120*/  CALL.REL.NOINC `($__internal_0_$__cuda_sm20_sqrt_rn_f32_slowpath) ;  /* 0x0000000000287944 */ /* 0x002fea0003c00000 */
[----:B------:R-:W-:Y:S05]  /*0130*/  BRA `(.L_x_2) ;  /* 0x0000000000107947 */ /* 0x000fea0003800000 */
.L_x_1:
[----:B-1----:R-:W-:Y:S01]  /*0140*/  FMUL.FTZ R3, R0, R7 ;  /* 0x0000000700037220 */ /* 0x002fe20000410000 */
[----:B------:R-:W-:-:S03]  /*0150*/  FMUL.FTZ R7, R7, 0.5 ;  /* 0x3f00000007077820 */ /* 0x000fc60000410000 */
[----:B------:R-:W-:-:S04]  /*0160*/  FFMA R0, -R3, R3, R0 ;  /* 0x0000000303007223 */ /* 0x000fc80000000100 */
[----:B------:R-:W-:-:S07]  /*0170*/  FFMA R7, R0, R7, R3 ;  /* 0x0000000700077223 */ /* 0x000fce0000000003 */
.L_x_2:
[----:B------:R-:W-:Y:S05]  /*0180*/  BSYNC.RECONVERGENT B0 ;  /* 0x0000000000007941 */ /* 0x000fea0003800200 */
.L_x_0:
[----:B------:R-:W0:Y:S02]  /*0190*/  LDC.64 R2, c[0x0][0x388] ;  /* 0x0000e200ff027b82 */ /* 0x000e240000000a00 */
[----:B0-----:R-:W-:-:S05]  /*01a0*/  IMAD.WIDE R2, R5, 0x4, R2 ;  /* 0x0000000405027825 */ /* 0x001fca00078e0202 */
[----:B------:R-:W-:Y:S01]  /*01b0*/  STG.E desc[UR4][R2.64], R7 ;  /* 0x0000000702007986 */ /* 0x000fe2000c101904 */
[----:B------:R-:W-:Y:S05]  /*01c0*/  EXIT ;  /* 0x000000000000794d */ /* 0x000fea0003800000 */
        .weak           $__internal_0_$__cuda_sm20_sqrt_rn_f32_slowpath
        .type           $__internal_0_$__cuda_sm20_sqrt_rn_f32_slowpath,@function
        .size           $__internal_0_$__cuda_sm20_sqrt_rn_f32_slowpath,(.L_x_33 - $__internal_0_$__cuda_sm20_sqrt_rn_f32_slowpath)
$__internal_0_$__cuda_sm20_sqrt_rn_f32_slowpath:
[----:B------:R-:W-:-:S13]  /*01d0*/  LOP3.LUT P0, RZ, R0, 0x7fffffff, RZ, 0xc0, !PT ;  /* 0x7fffffff00ff7812 */ /* 0x000fda000780c0ff */
[----:B------:R-:W-:Y:S01]  /*01e0*/  @!P0 MOV R2, R0 ;  /* 0x0000000000028202 */ /* 0x000fe20000000f00 */
[----:B------:R-:W-:Y:S06]  /*01f0*/  @!P0 BRA `(.L_x_3) ;  /* 0x0000000000408947 */ /* 0x000fec0003800000 */
[----:B------:R-:W-:-:S13]  /*0200*/  FSETP.GEU.FTZ.AND P0, PT, R0, RZ, PT ;  /* 0x000000ff0000720b */ /* 0x000fda0003f1e000 */
[----:B------:R-:W-:Y:S01]  /*0210*/  @!P0 MOV R2, 0x7fffffff ;  /* 0x7fffffff00028802 */ /* 0x000fe20000000f00 */
[----:B------:R-:W-:Y:S06]  /*0220*/  @!P0 BRA `(.L_x_3) ;  /* 0x0000000000348947 */ /* 0x000fec0003800000 */
[----:B------:R-:W-:-:S13]  /*0230*/  FSETP.GTU.FTZ.AND P0, PT, |R0|, +INF , PT ;  /* 0x7f8000000000780b */ /* 0x000fda0003f1c200 */
[----:B------:R-:W-:Y:S01]  /*0240*/  @P0 FADD.FTZ R2, R0, 1 ;  /* 0x3f80000000020421 */ /* 0x000fe20000010000 */
[----:B------:R-:W-:Y:S06]  /*0250*/  @P0 BRA `(.L_x_3) ;  /* 0x0000000000280947 */ /* 0x000fec0003800000 */
[----:B------:R-:W-:-:S13]  /*0260*/  FSETP.NEU.FTZ.AND P0, PT, |R0|, +INF , PT ;  /* 0x7f8000000000780b */ /* 0x000fda0003f1d200 */
[----:B------:R-:W-:-:S04]  /*0270*/  @P0 FFMA R3, R0, 1.84467440737095516160e+19, RZ ;  /* 0x5f80000000030823 */ /* 0x000fc800000000ff */
[----:B------:R-:W0:Y:S02]  /*0280*/  @P0 MUFU.RSQ R2, R3 ;  /* 0x0000000300020308 */ /* 0x000e240000001400 */
[----:B0-----:R-:W-:Y:S01]  /*0290*/  @P0 FMUL.FTZ R4, R3, R2 ;  /* 0x0000000203040220 */ /* 0x001fe20000410000 */
[----:B------:R-:W-:Y:S01]  /*02a0*/  @P0 FMUL.FTZ R8, R2, 0.5 ;  /* 0x3f00000002080820 */ /* 0x000fe20000410000 */
[----:B------:R-:W-:Y:S02]  /*02b0*/  @!P0 MOV R2, R0 ;  /* 0x0000000000028202 */ /* 0x000fe40000000f00 */
[----:B------:R-:W-:-:S04]  /*02c0*/  @P0 FADD.FTZ R6, -R4, -RZ ;  /* 0x800000ff04060221 */ /* 0x000fc80000010100 */
[----:B------:R-:W-:-:S04]  /*02d0*/  @P0 FFMA R7, R4, R6, R3 ;  /* 0x0000000604070223 */ /* 0x000fc80000000003 */
[----:B------:R-:W-:-:S04]  /*02e0*/  @P0 FFMA R7, R7, R8, R4 ;  /* 0x0000000807070223 */ /* 0x000fc80000000004 */
[----:B------:R-:W-:-:S07]  /*02f0*/  @P0 FMUL.FTZ R2, R7, 2.3283064365386962891e-10 ;  /* 0x2f80000007020820 */ /* 0x000fce0000410000 */
.L_x_3:
[----:B------:R-:W-:Y:S01]  /*0300*/  HFMA2 R3, -RZ, RZ, 0, 0 ;  /* 0x00000000ff037431 */ /* 0x000fe200000001ff */
[----:B------:R-:W-:Y:S02]  /*0310*/  MOV R7, R2 ;  /* 0x0000000200077202 */ /* 0x000fe40000000f00 */
[----:B------:R-:W-:-:S04]  /*0320*/  MOV R2, R9 ;  /* 0x0000000900027202 */ /* 0x000fc80000000f00 */
[----:B------:R-:W-:Y:S05]  /*0330*/  RET.REL.NODEC R2 `(_Z11computeSqrtPfS_i) ;  /* 0xfffffffc02307950 */ /* 0x000fea0003c3ffff */
.L_x_4:
[----:B------:R-:W-:-:S00]  /*0340*/  BRA `(.L_x_4) ;  /* 0xfffffffc00fc7947 */ /* 0x000fc0000383ffff */
[----:B------:R-:W-:-:S00]  /*0350*/  NOP ;  /* 0x0000000000007918 */ /* 0x000fc00000000000 */
        /* <DEDUP_REMOVED lines=10> */
.L_x_33:


//--------------------- .text._Z13maxNormKernelPfS_i --------------------------
	.section	.text._Z13maxNormKernelPfS_i,"ax",@progbits
	.align	128
        .global         _Z13maxNormKernelPfS_i
        .type           _Z13maxNormKernelPfS_i,@function
        .size           _Z13maxNormKernelPfS_i,(.L_x_35 - _Z13maxNormKernelPfS_i)
        .other          _Z13maxNormKernelPfS_i,@"STO_CUDA_ENTRY STV_DEFAULT"
_Z13maxNormKernelPfS_i:
.text._Z13maxNormKernelPfS_i:
[----:B------:R-:W-:Y:S01]  /*0000*/  LDC R1, c[0x0][0x37c] ;  /* 0x0000df00ff017b82 */ /* 0x000fe20000000800 */
[----:B------:R-:W0:Y:S07]  /*0010*/  S2R R7, SR_TID.X ;  /* 0x0000000000077919 */ /* 0x000e2e0000002100 */
[----:B------:R-:W0:Y:S01]  /*0020*/  S2UR UR4, SR_CTAID.X ;  /* 0x00000000000479c3 */ /* 0x000e220000002500 */
[----:B------:R-:W1:Y:S01]  /*0030*/  LDCU UR5, c[0x0][0x390] ;  /* 0x00007200ff0577ac */ /* 0x000e620008000800 */
[----:B------:R-:W2:Y:S06]  /*0040*/  LDCU.64 UR6, c[0x0][0x358] ;  /* 0x00006b00ff0677ac */ /* 0x000eac0008000a00 */
[----:B------:R-:W0:Y:S02]  /*0050*/  LDC R0, c[0x0][0x360] ;  /* 0x0000d800ff007b82 */ /* 0x000e240000000800 */
[----:B0-----:R-:W-:-:S05]  /*0060*/  IMAD R5, R0, UR4, R7 ;  /* 0x0000000400057c24 */ /* 0x001fca000f8e0207 */
[----:B-1----:R-:W-:-:S13]  /*0070*/  ISETP.GE.AND P1, PT, R5, UR5, PT ;  /* 0x0000000505007c0c */ /* 0x002fda000bf26270 */
[----:B------:R-:W0:Y:S02]  /*0080*/  @!P1 LDC.64 R2, c[0x0][0x380] ;  /* 0x0000e000ff029b82 */ /* 0x000e240000000a00 */
[----:B0-----:R-:W-:-:S06]  /*0090*/  @!P1 IMAD.WIDE R2, R5, 0x4, R2 ;  /* 0x0000000405029825 */ /* 0x001fcc00078e0202 */
[----:B--2---:R-:W2:Y:S01]  /*00a0*/  @!P1 LDG.E R2, desc[UR6][R2.64] ;  /* 0x0000000602029981 */ /* 0x004ea2000c1e1900 */
[----:B------:R-:W0:Y:S01]  /*00b0*/  S2UR UR5, SR_CgaCtaId ;  /* 0x00000000000579c3 */ /* 0x000e220000008800 */
[----:B------:R-:W-:Y:S01]  /*00c0*/  UMOV UR4, 0x400 ;  /* 0x0000040000047882 */ /* 0x000fe20000000000 */
[----:B------:R-:W-:Y:S01]  /*00d0*/  ISETP.GE.U32.AND P0, PT, R0, 0x2, PT ;  /* 0x000000020000780c */ /* 0x000fe20003f06070 */
[----:B------:R-:W-:Y:S01]  /*00e0*/  IMAD.MOV.U32 R4, RZ, RZ, RZ ;  /* 0x000000ffff047224 */ /* 0x000fe200078e00ff */
[----:B0-----:R-:W-:-:S06]  /*00f0*/  ULEA UR4, UR5, UR4, 0x18 ;  /* 0x0000000405047291 */ /* 0x001fcc000f8ec0ff */
[C---:B------:R-:W-:Y:S01]  /*0100*/  LEA R5, R7.reuse, UR4, 0x2 ;  /* 0x0000000407057c11 */ /* 0x040fe2000f8e10ff */
[----:B--2---:R-:W-:Y:S01]  /*0110*/  @!P1 FADD R4, |R2|, -RZ ;  /* 0x800000ff02049221 */ /* 0x004fe20000000200 */
[----:B------:R-:W-:-:S04]  /*0120*/  ISETP.NE.AND P1, PT, R7, RZ, PT ;  /* 0x000000ff0700720c */ /* 0x000fc80003f25270 */
[----:B------:R0:W-:Y:S01]  /*0130*/  STS [R5], R4 ;  /* 0x0000000405007388 */ /* 0x0001e20000000800 */
[----:B------:R-:W-:Y:S06]  /*0140*/  BAR.SYNC.DEFER_BLOCKING 0x0 ;  /* 0x0000000000007b1d */ /* 0x000fec0000010000 */
[----:B------:R-:W-:Y:S05]  /*0150*/  @!P0 BRA `(.L_x_5) ;  /* 0x00000000002c8947 */ /* 0x000fea0003800000 */
.L_x_6:
[----:B0-----:R-:W-:-:S04]  /*0160*/  SHF.R.U32.HI R4, RZ, 0x1, R0 ;  /* 0x00000001ff047819 */ /* 0x001fc80000011600 */
[----:B------:R-:W-:-:S13]  /*0170*/  ISETP.GE.U32.AND P0, PT, R7, R4, PT ;  /* 0x000000040700720c */ /* 0x000fda0003f06070 */
[----:B------:R-:W-:Y:S01]  /*0180*/  @!P0 IMAD R3, R4, 0x4, R5 ;  /* 0x0000000404038824 */ /* 0x000fe200078e0205 */
[----:B------:R-:W-:Y:S05]  /*0190*/  @!P0 LDS R2, [R5] ;  /* 0x0000000005028984 */ /* 0x000fea0000000800 */
[----:B------:R-:W0:Y:S02]  /*01a0*/  @!P0 LDS R3, [R3] ;  /* 0x0000000003038984 */ /* 0x000e240000000800 */
[----:B0-----:R-:W-:-:S05]  /*01b0*/  @!P0 FMNMX R2, R2, R3, !PT ;  /* 0x0000000302028209 */ /* 0x001fca0007800000 */
[----:B------:R1:W-:Y:S01]  /*01c0*/  @!P0 STS [R5], R2 ;  /* 0x0000000205008388 */ /* 0x0003e20000000800 */
[----:B------:R-:W-:Y:S01]  /*01d0*/  BAR.SYNC.DEFER_BLOCKING 0x0 ;  /* 0x0000000000007b1d */ /* 0x000fe20000010000 */
[----:B------:R-:W-:Y:S01]  /*01e0*/  ISETP.GT.U32.AND P0, PT, R0, 0x3, PT ;  /* 0x000000030000780c */ /* 0x000fe20003f04070 */
[----:B------:R-:W-:-:S12]  /*01f0*/  IMAD.MOV.U32 R0, RZ, RZ, R4 ;  /* 0x000000ffff007224 */ /* 0x000fd800078e0004 */
[----:B-1----:R-:W-:Y:S05]  /*0200*/  @P0 BRA `(.L_x_6) ;  /* 0xfffffffc00d40947 */ /* 0x002fea000383ffff */
.L_x_5:
[----:B------:R-:W-:Y:S05]  /*0210*/  @P1 EXIT ;  /* 0x000000000000194d */ /* 0x000fea0003800000 */
[----:B------:R-:W1:Y:S02]  /*0220*/  LDC.64 R2, c[0x0][0x388] ;  /* 0x0000e200ff027b82 */ /* 0x000e640000000a00 */
[----:B-1----:R1:W5:Y:S06]  /*0230*/  LDG.E R6, desc[UR6][R2.64] ;  /* 0x0000000602067981 */ /* 0x00236c000c1e1900 */
[----:B------:R-:W2:Y:S01]  /*0240*/  S2UR UR5, SR_CgaCtaId ;  /* 0x00000000000579c3 */ /* 0x000ea20000008800 */
[----:B------:R-:W-:Y:S02]  /*0250*/  UMOV UR4, 0x400 ;  /* 0x0000040000047882 */ /* 0x000fe40000000000 */
[----:B--2---:R-:W-:-:S09]  /*0260*/  ULEA UR4, UR5, UR4, 0x18 ;  /* 0x0000000405047291 */ /* 0x004fd2000f8ec0ff */
[----:B01----:R-:W0:Y:S03]  /*0270*/  LDS R5, [UR4] ;  /* 0x00000004ff057984 */ /* 0x003e260008000800 */
.L_x_7:
[----:B0----5:R-:W-:Y:S01]  /*0280*/  FMNMX R7, R5, R6, !PT ;  /* 0x0000000605077209 */ /* 0x021fe20007800000 */
[----:B------:R-:W-:Y:S05]  /*0290*/  YIELD ;  /* 0x0000000000007946 */ /* 0x000fea0003800000 */
[----:B------:R-:W2:Y:S02]  /*02a0*/  ATOMG.E.CAS.STRONG.GPU PT, R7, [R2], R6, R7 ;  /* 0x00000006020773a9 */ /* 0x000ea400001ee107 */
[----:B--2---:R-:W-:Y:S01]  /*02b0*/  ISETP.NE.AND P0, PT, R6, R7, PT ;  /* 0x000000070600720c */ /* 0x004fe20003f05270 */
[----:B------:R-:W-:-:S12]  /*02c0*/  IMAD.MOV.U32 R6, RZ, RZ, R7 ;  /* 0x000000ffff067224 */ /* 0x000fd800078e0007 */
[----:B------:R-:W-:Y:S05]  /*02d0*/  @P0 BRA `(.L_x_7) ;  /* 0xfffffffc00e80947 */ /* 0x000fea000383ffff */
[----:B------:R-:W-:Y:S05]  /*02e0*/  EXIT ;  /* 0x000000000000794d */ /* 0x000fea0003800000 */
.L_x_8:
        /* <DEDUP_REMOVED lines=9> */
.L_x_35:


//--------------------- .text._Z11blockArgmaxPKfPiPfi --------------------------
	.section	.text._Z11blockArgmaxPKfPiPfi,"ax",@progbits
	.align	128
        .global         _Z11blockArgmaxPKfPiPfi
        .type           _Z11blockArgmaxPKfPiPfi,@function
        .size           _Z11blockArgmaxPKfPiPfi,(.L_x_36 - _Z11blockArgmaxPKfPiPfi)
        .other          _Z11blockArgmaxPKfPiPfi,@"STO_CUDA_ENTRY STV_DEFAULT"
_Z11blockArgmaxPKfPiPfi:
.text._Z11blockArgmaxPKfPiPfi:
[----:B------:R-:W-:Y:S01]  /*0000*/  LDC R1, c[0x0][0x37c] ;  /* 0x0000df00ff017b82 */ /* 0x000fe20000000800 */
[----:B------:R-:W0:Y:S01]  /*0010*/  S2R R3, SR_TID.X ;  /* 0x0000000000037919 */ /* 0x000e220000002100 */
[----:B------:R-:W1:Y:S01]  /*0020*/  LDCU UR4, c[0x0][0x360] ;  /* 0x00006c00ff0477ac */ /* 0x000e620008000800 */
[----:B------:R-:W-:Y:S01]  /*0030*/  BSSY.RECONVERGENT B0, `(.L_x_9) ;  /* 0x0000022000007945 */ /* 0x000fe20003800200 */
[----:B------:R-:W-:Y:S01]  /*0040*/  IMAD.MOV.U32 R8, RZ, RZ, -0x1 ;  /* 0xffffffffff087424 */ /* 0x000fe200078e00ff */
[----:B------:R-:W0:Y:S01]  /*0050*/  S2R R0, SR_CTAID.X ;  /* 0x0000000000007919 */ /* 0x000e220000002500 */
[----:B------:R-:W2:Y:S01]  /*0060*/  LDCU UR5, c[0x0][0x398] ;  /* 0x00007300ff0577ac */ /* 0x000ea20008000800 */
[----:B------:R-:W-:Y:S01]  /*0070*/  IMAD.MOV.U32 R10, RZ, RZ, -0x800001 ;  /* 0xff7fffffff0a7424 */ /* 0x000fe200078e00ff */
[----:B------:R-:W3:Y:S01]  /*0080*/  LDCU.64 UR6, c[0x0][0x358] ;  /* 0x00006b00ff0677ac */ /* 0x000ee20008000a00 */
[----:B-1----:R-:W-:Y:S02]  /*0090*/  IMAD.U32 R2, RZ, RZ, UR4 ;  /* 0x00000004ff027e24 */ /* 0x002fe4000f8e00ff */
[----:B0-----:R-:W-:-:S05]  /*00a0*/  IMAD R9, R0, UR4, R3 ;  /* 0x0000000400097c24 */ /* 0x001fca000f8e0203 */
[----:B--2---:R-:W-:-:S13]  /*00b0*/  ISETP.GE.U32.AND P0, PT, R9, UR5, PT ;  /* 0x0000000509007c0c */ /* 0x004fda000bf06070 */
[----:B---3--:R-:W-:Y:S05]  /*00c0*/  @P0 BRA `(.L_x_10) ;  /* 0x0000000000600947 */ /* 0x008fea0003800000 */
[----:B------:R-:W0:Y:S02]  /*00d0*/  LDC.64 R4, c[0x0][0x380] ;  /* 0x0000e000ff047b82 */ /* 0x000e240000000a00 */
[----:B0-----:R-:W-:-:S05]  /*00e0*/  IMAD.WIDE.U32 R4, R9, 0x4, R4 ;  /* 0x0000000409047825 */ /* 0x001fca00078e0004 */
[----:B------:R0:W5:Y:S01]  /*00f0*/  LDG.E R10, desc[UR6][R4.64] ;  /* 0x00000006040a7981 */ /* 0x000162000c1e1900 */
[----:B------:R-:W-:Y:S02]  /*0100*/  ISETP.GE.U32.AND P0, PT, R2, 0x2, PT ;  /* 0x000000020200780c */ /* 0x000fe40003f06070 */
[----:B------:R-:W-:-:S11]  /*0110*/  MOV R8, R9 ;  /* 0x0000000900087202 */ /* 0x000fd60000000f00 */
[----:B0-----:R-:W-:Y:S05]  /*0120*/  @!P0 BRA `(.L_x_10) ;  /* 0x0000000000488947 */ /* 0x001fea0003800000 */
[----:B------:R-:W0:Y:S01]  /*0130*/  LDC R14, c[0x0][0x398] ;  /* 0x0000e600ff0e7b82 */ /* 0x000e220000000800 */
[----:B------:R-:W-:Y:S02]  /*0140*/  IMAD.MOV.U32 R12, RZ, RZ, R2 ;  /* 0x000000ffff0c7224 */ /* 0x000fe400078e0002 */
[----:B------:R-:W-:-:S05]  /*0150*/  IMAD.MOV.U32 R8, RZ, RZ, R9 ;  /* 0x000000ffff087224 */ /* 0x000fca00078e0009 */
[----:B------:R-:W1:Y:S02]  /*0160*/  LDC.64 R6, c[0x0][0x380] ;  /* 0x0000e000ff067b82 */ /* 0x000e640000000a00 */
.L_x_13:
[----:B------:R-:W-:Y:S01]  /*0170*/  MOV R4, R12 ;  /* 0x0000000c00047202 */ /* 0x000fe20000000f00 */
[----:B------:R-:W-:Y:S01]  /*0180*/  BSSY.RECONVERGENT B1, `(.L_x_11) ;  /* 0x000000b000017945 */ /* 0x000fe20003800200 */
[----:B------:R-:W-:Y:S02]  /*0190*/  SHF.R.U32.HI R12, RZ, 0x1, R12 ;  /* 0x00000001ff0c7819 */ /* 0x000fe4000001160c */
[----:B------:R-:W-:-:S03]  /*01a0*/  ISETP.GT.U32.AND P0, PT, R4, 0x3, PT ;  /* 0x000000030400780c */ /* 0x000fc60003f04070 */
[----:B------:R-:W-:-:S05]  /*01b0*/  IMAD.IADD R11, R9, 0x1, R12 ;  /* 0x00000001090b7824 */ /* 0x000fca00078e020c */
[----:B0-----:R-:W-:-:S13]  /*01c0*/  ISETP.GE.U32.AND P1, PT, R11, R14, PT ;  /* 0x0000000e0b00720c */ /* 0x001fda0003f26070 */
[----:B------:R-:W-:Y:S05]  /*01d0*/  @P1 BRA `(.L_x_12) ;  /* 0x0000000000141947 */ /* 0x000fea0003800000 */
[----:B-1----:R-:W-:-:S06]  /*01e0*/  IMAD.WIDE.U32 R4, R11, 0x4, R6 ;  /* 0x000000040b047825 */ /* 0x002fcc00078e0006 */
[----:B------:R-:W2:Y:S02]  /*01f0*/  LDG.E R5, desc[UR6][R4.64] ;  /* 0x0000000604057981 */ /* 0x000ea4000c1e1900 */
[----:B--2--5:R-:W-:-:S13]  /*0200*/  FSETP.GT.AND P1, PT, R5, R10, PT ;  /* 0x0000000a0500720b */ /* 0x024fda0003f24000 */
[----:B------:R-:W-:Y:S01]  /*0210*/  @P1 IMAD.MOV.U32 R10, RZ, RZ, R5 ;  /* 0x000000ffff0a1224 */ /* 0x000fe200078e0005 */
[----:B------:R-:W-:-:S07]  /*0220*/  @P1 MOV R8, R11 ;  /* 0x0000000b00081202 */ /* 0x000fce0000000f00 */
.L_x_12:
[----:B------:R-:W-:Y:S05]  /*0230*/  BSYNC.RECONVERGENT B1 ;  /* 0x0000000000017941 */ /* 0x000fea0003800200 */
.L_x_11:
[----:B------:R-:W-:Y:S05]  /*0240*/  @P0 BRA `(.L_x_13) ;  /* 0xfffffffc00c80947 */ /* 0x000fea000383ffff */
.L_x_10:
[----:B------:R-:W-:Y:S05]  /*0250*/  BSYNC.RECONVERGENT B0 ;  /* 0x0000000000007941 */ /* 0x000fea0003800200 */
.L_x_9:
[----:B------:R-:W0:Y:S01]  /*0260*/  S2R R5, SR_CgaCtaId ;  /* 0x0000000000057919 */ /* 0x000e220000008800 */
[----:B------:R-:W-:Y:S02]  /*0270*/  MOV R4, 0x400 ;  /* 0x0000040000047802 */ /* 0x000fe40000000f00 */
[----:B------:R-:W-:Y:S02]  /*0280*/  ISETP.GE.U32.AND P0, PT, R2, 0x2, PT ;  /* 0x000000020200780c */ /* 0x000fe40003f06070 */
[----:B0-----:R-:W-:-:S05]  /*0290*/  LEA R4, R5, R4, 0x18 ;  /* 0x0000000405047211 */ /* 0x001fca00078ec0ff */
[--C-:B------:R-:W-:Y:S02]  /*02a0*/  IMAD R12, R2, 0x4, R4.reuse ;  /* 0x00000004020c7824 */ /* 0x100fe400078e0204 */
[----:B------:R-:W-:-:S03]  /*02b0*/  IMAD R5, R3, 0x4, R4 ;  /* 0x0000000403057824 */ /* 0x000fc600078e0204 */
[----:B-1----:R-:W-:Y:S02]  /*02c0*/  LEA R7, R3, R12, 0x2 ;  /* 0x0000000c03077211 */ /* 0x002fe400078e10ff */
[----:B-----5:R0:W-:Y:S04]  /*02d0*/  STS [R5], R10 ;  /* 0x0000000a05007388 */ /* 0x0201e80000000800 */
[----:B------:R0:W-:Y:S01]  /*02e0*/  STS [R7], R8 ;  /* 0x0000000807007388 */ /* 0x0001e20000000800 */
[----:B------:R-:W-:Y:S06]  /*02f0*/  BAR.SYNC.DEFER_BLOCKING 0x0 ;  /* 0x0000000000007b1d */ /* 0x000fec0000010000 */
[----:B------:R-:W-:Y:S05]  /*0300*/  @!P0 BRA `(.L_x_14) ;  /* 0x0000000000448947 */ /* 0x000fea0003800000 */
.L_x_17:
[--C-:B0-----:R-:W-:Y:S01]  /*0310*/  IMAD.MOV.U32 R8, RZ, RZ, R2.reuse ;  /* 0x000000ffff087224 */ /* 0x101fe200078e0002 */
[----:B------:R-:W-:Y:S01]  /*0320*/  SHF.R.U32.HI R2, RZ, 0x1, R2 ;  /* 0x00000001ff027819 */ /* 0x000fe20000011602 */
[----:B------:R-:W-:Y:S03]  /*0330*/  BSSY.RECONVERGENT B0, `(.L_x_15) ;  /* 0x000000b000007945 */ /* 0x000fe60003800200 */
[----:B------:R-:W-:-:S13]  /*0340*/  ISETP.GE.U32.AND P0, PT, R3, R2, PT ;  /* 0x000000020300720c */ /* 0x000fda0003f06070 */
[----:B------:R-:W-:Y:S05]  /*0350*/  @P0 BRA `(.L_x_16) ;  /* 0x0000000000200947 */ /* 0x000fea0003800000 */
[----:B------:R-:W-:Y:S01]  /*0360*/  IMAD R4, R2, 0x4, R5 ;  /* 0x0000000402047824 */ /* 0x000fe200078e0205 */
[----:B------:R-:W-:Y:S05]  /*0370*/  LDS R6, [R5] ;  /* 0x0000000005067984 */ /* 0x000fea0000000800 */
[----:B------:R-:W0:Y:S02]  /*0380*/  LDS R4, [R4] ;  /* 0x0000000004047984 */ /* 0x000e240000000800 */
[----:B0-----:R-:W-:-:S13]  /*0390*/  FSETP.GT.AND P0, PT, R4, R6, PT ;  /* 0x000000060400720b */ /* 0x001fda0003f04000 */
[----:B------:R-:W-:Y:S01]  /*03a0*/  @P0 LEA R6, R2, R7, 0x2 ;  /* 0x0000000702060211 */ /* 0x000fe200078e10ff */
[----:B------:R-:W-:Y:S05]  /*03b0*/  @P0 STS [R5], R4 ;  /* 0x0000000405000388 */ /* 0x000fea0000000800 */
[----:B------:R-:W0:Y:S04]  /*03c0*/  @P0 LDS R6, [R6] ;  /* 0x0000000006060984 */ /* 0x000e280000000800 */
[----:B0-----:R0:W-:Y:S02]  /*03d0*/  @P0 STS [R7], R6 ;  /* 0x0000000607000388 */ /* 0x0011e40000000800 */
.L_x_16:
[----:B------:R-:W-:Y:S05]  /*03e0*/  BSYNC.RECONVERGENT B0 ;  /* 0x0000000000007941 */ /* 0x000fea0003800200 */
.L_x_15:
[----:B------:R-:W-:Y:S01]  /*03f0*/  BAR.SYNC.DEFER_BLOCKING 0x0 ;  /* 0x0000000000007b1d */ /* 0x000fe20000010000 */
[----:B------:R-:W-:-:S13]  /*0400*/  ISETP.GT.U32.AND P0, PT, R8, 0x3, PT ;  /* 0x000000030800780c */ /* 0x000fda0003f04070 */
[----:B------:R-:W-:Y:S05]  /*0410*/  @P0 BRA `(.L_x_17) ;  /* 0xfffffffc00bc0947 */ /* 0x000fea000383ffff */
.L_x_14:
[----:B------:R-:W-:-:S13]  /*0420*/  ISETP.NE.AND P0, PT, R3, RZ, PT ;  /* 0x000000ff0300720c */ /* 0x000fda0003f05270 */
[----:B------:R-:W-:Y:S05]  /*0430*/  @P0 EXIT ;  /* 0x000000000000094d */ /* 0x000fea0003800000 */
[----:B------:R-:W1:Y:S01]  /*0440*/  S2UR UR5, SR_CgaCtaId ;  /* 0x00000000000579c3 */ /* 0x000e620000008800 */
[----:B------:R-:W-:Y:S01]  /*0450*/  UMOV UR4, 0x400 ;  /* 0x0000040000047882 */ /* 0x000fe20000000000 */
[----:B0-----:R-:W0:Y:S06]  /*0460*/  LDS R7, [R12] ;  /* 0x000000000c077984 */ /* 0x001e2c0000000800 */
[----:B------:R-:W2:Y:S08]  /*0470*/  LDC.64 R2, c[0x0][0x388] ;  /* 0x0000e200ff027b82 */ /* 0x000eb00000000a00 */
[----:B------:R-:W3:Y:S01]  /*0480*/  LDC.64 R4, c[0x0][0x390] ;  /* 0x0000e400ff047b82 */ /* 0x000ee20000000a00 */
[----:B-1----:R-:W-:Y:S01]  /*0490*/  ULEA UR4, UR5, UR4, 0x18 ;  /* 0x0000000405047291 */ /* 0x002fe2000f8ec0ff */
[----:B--2---:R-:W-:-:S08]  /*04a0*/  IMAD.WIDE.U32 R2, R0, 0x4, R2 ;  /* 0x0000000400027825 */ /* 0x004fd000078e0002 */
[----:B------:R-:W1:Y:S01]  /*04b0*/  LDS R9, [UR4] ;  /* 0x00000004ff097984 */ /* 0x000e620008000800 */
[----:B---3--:R-:W-:-:S03]  /*04c0*/  IMAD.WIDE.U32 R4, R0, 0x4, R4 ;  /* 0x0000000400047825 */ /* 0x008fc600078e0004 */
[----:B0-----:R-:W-:Y:S04]  /*04d0*/  STG.E desc[UR6][R2.64], R7 ;  /* 0x0000000702007986 */ /* 0x001fe8000c101906 */
[----:B-1----:R-:W-:Y:S01]  /*04e0*/  STG.E desc[UR6][R4.64], R9 ;  /* 0x0000000904007986 */ /* 0x002fe2000c101906 */
[----:B------:R-:W-:Y:S05]  /*04f0*/  EXIT ;  /* 0x000000000000794d */ /* 0x000fea0003800000 */
.L_x_18:
        /* <DEDUP_REMOVED lines=16> */
.L_x_36:


//--------------------- .text._Z11blockArgminPKfPiPfi --------------------------
	.section	.text._Z11blockArgminPKfPiPfi,"ax",@progbits
	.align	128
        .global         _Z11blockArgminPKfPiPfi
        .type           _Z11blockArgminPKfPiPfi,@function
        .size           _Z11blockArgminPKfPiPfi,(.L_x_37 - _Z11blockArgminPKfPiPfi)
        .other          _Z11blockArgminPKfPiPfi,@"STO_CUDA_ENTRY STV_DEFAULT"
_Z11blockArgminPKfPiPfi:
.text._Z11blockArgminPKfPiPfi:
[----:B------:R-:W-:Y:S01]  /*0000*/  LDC R1, c[0x0][0x37c] ;  /* 0x0000df00ff017b82 */ /* 0x000fe20000000800 */
[----:B------:R-:W0:Y:S01]  /*0010*/  S2R R3, SR_TID.X ;  /* 0x0000000000037919 */ /* 0x000e220000002100 */
[----:B------:R-:W1:Y:S01]  /*0020*/  LDCU UR4, c[0x0][0x360] ;  /* 0x00006c00ff0477ac */ /* 0x000e620008000800 */
[----:B------:R-:W-:Y:S01]  /*0030*/  BSSY.RECONVERGENT B0, `(.L_x_19) ;  /* 0x0000022000007945 */ /* 0x000fe20003800200 */
[----:B------:R-:W-:Y:S01]  /*0040*/  IMAD.MOV.U32 R8, RZ, RZ, -0x1 ;  /* 0xffffffffff087424 */ /* 0x000fe200078e00ff */
[----:B------:R-:W0:Y:S01]  /*0050*/  S2R R0, SR_CTAID.X ;  /* 0x0000000000007919 */ /* 0x000e220000002500 */
[----:B------:R-:W2:Y:S01]  /*0060*/  LDCU UR5, c[0x0][0x398] ;  /* 0x00007300ff0577ac */ /* 0x000ea20008000800 */
[----:B------:R-:W-:Y:S01]  /*0070*/  IMAD.MOV.U32 R10, RZ, RZ, 0x7f7fffff ;  /* 0x7f7fffffff0a7424 */ /* 0x000fe200078e00ff */
        /* <DEDUP_REMOVED lines=15> */
.L_x_23:
        /* <DEDUP_REMOVED lines=9> */
[----:B--2--5:R-:W-:-:S13]  /*0200*/  FSETP.GEU.AND P1, PT, R5, R10, PT ;  /* 0x0000000a0500720b */ /* 0x024fda0003f2e000 */
[----:B------:R-:W-:Y:S01]  /*0210*/  @!P1 IMAD.MOV.U32 R10, RZ, RZ, R5 ;  /* 0x000000ffff0a9224 */ /* 0x000fe200078e0005 */
[----:B------:R-:W-:-:S07]  /*0220*/  @!P1 MOV R8, R11 ;  /* 0x0000000b00089202 */ /* 0x000fce0000000f00 */
.L_x_22:
[----:B------:R-:W-:Y:S05]  /*0230*/  BSYNC.RECONVERGENT B1 ;  /* 0x0000000000017941 */ /* 0x000fea0003800200 */
.L_x_21:
[----:B------:R-:W-:Y:S05]  /*0240*/  @P0 BRA `(.L_x_23) ;  /* 0xfffffffc00c80947 */ /* 0x000fea000383ffff */
.L_x_20:
[----:B------:R-:W-:Y:S05]  /*0250*/  BSYNC.RECONVERGENT B0 ;  /* 0x0000000000007941 */ /* 0x000fea0003800200 */
.L_x_19:
        /* <DEDUP_REMOVED lines=11> */
.L_x_27:
        /* <DEDUP_REMOVED lines=8> */
[----:B0-----:R-:W-:-:S13]  /*0390*/  FSETP.GEU.AND P0, PT, R4, R6, PT ;  /* 0x000000060400720b */ /* 0x001fda0003f0e000 */
[----:B------:R-:W-:Y:S01]  /*03a0*/  @!P0 LEA R6, R2, R7, 0x2 ;  /* 0x0000000702068211 */ /* 0x000fe200078e10ff */
[----:B------:R-:W-:Y:S05]  /*03b0*/  @!P0 STS [R5], R4 ;  /* 0x0000000405008388 */ /* 0x000fea0000000800 */
[----:B------:R-:W0:Y:S04]  /*03c0*/  @!P0 LDS R6, [R6] ;  /* 0x0000000006068984 */ /* 0x000e280000000800 */
[----:B0-----:R0:W-:Y:S02]  /*03d0*/  @!P0 STS [R7], R6 ;  /* 0x0000000607008388 */ /* 0x0011e40000000800 */
.L_x_26:
[----:B------:R-:W-:Y:S05]  /*03e0*/  BSYNC.RECONVERGENT B0 ;  /* 0x0000000000007941 */ /* 0x000fea0003800200 */
.L_x_25:
[----:B------:R-:W-:Y:S01]  /*03f0*/  BAR.SYNC.DEFER_BLOCKING 0x0 ;  /* 0x0000000000007b1d */ /* 0x000fe20000010000 */
[----:B------:R-:W-:-:S13]  /*0400*/  ISETP.GT.U32.AND P0, PT, R8, 0x3, PT ;  /* 0x000000030800780c */ /* 0x000fda0003f04070 */
[----:B------:R-:W-:Y:S05]  /*0410*/  @P0 BRA `(.L_x_27) ;  /* 0xfffffffc00bc0947 */ /* 0x000fea000383ffff */
.L_x_24:
        /* <DEDUP_REMOVED lines=14> */
.L_x_28:
        /* <DEDUP_REMOVED lines=16> */
.L_x_37:


//--------------------- .text._Z25concatenateMatricesKernelPiS_S_iiiiiii --------------------------
	.section	.text._Z25concatenateMatricesKernelPiS_S_iiiiiii,"ax",@progbits
	.align	128
        .global         _Z25concatenateMatricesKernelPiS_S_iiiiiii
        .type           _Z25concatenateMatricesKernelPiS_S_iiiiiii,@function
        .size           _Z25concatenateMatricesKernelPiS_S_iiiiiii,(.L_x_38 - _Z25concatenateMatricesKernelPiS_S_iiiiiii)
        .other          _Z25concatenateMatricesKernelPiS_S_iiiiiii,@"STO_CUDA_ENTRY STV_DEFAULT"
_Z25concatenateMatricesKernelPiS_S_iiiiiii:
.text._Z25concatenateMatricesKernelPiS_S_iiiiiii:
[----:B------:R-:W-:Y:S01]  /*0000*/  LDC R1, c[0x0][0x37c] ;  /* 0x0000df00ff017b82 */ /* 0x000fe20000000800 */
[----:B------:R-:W0:Y:S01]  /*0010*/  S2R R0, SR_TID.Y ;  /* 0x0000000000007919 */ /* 0x000e220000002200 */
[----:B------:R-:W1:Y:S06]  /*0020*/  LDCU UR8, c[0x0][0x3b0] ;  /* 0x00007600ff0877ac */ /* 0x000e6c0008000800 */
[----:B------:R-:W0:Y:S01]  /*0030*/  S2UR UR6, SR_CTAID.Y ;  /* 0x00000000000679c3 */ /* 0x000e220000002600 */
[----:B------:R-:W2:Y:S01]  /*0040*/  S2R R5, SR_TID.X ;  /* 0x0000000000057919 */ /* 0x000ea20000002100 */
[----:B------:R-:W3:Y:S06]  /*0050*/  LDCU.64 UR4, c[0x0][0x358] ;  /* 0x00006b00ff0477ac */ /* 0x000eec0008000a00 */
[----:B------:R-:W0:Y:S08]  /*0060*/  LDC R3, c[0x0][0x364] ;  /* 0x0000d900ff037b82 */ /* 0x000e300000000800 */
[----:B------:R-:W2:Y:S01]  /*0070*/  S2UR UR7, SR_CTAID.X ;  /* 0x00000000000779c3 */ /* 0x000ea20000002500 */
[----:B-1----:R-:W-:-:S07]  /*0080*/  UISETP.NE.AND UP0, UPT, UR8, 0x1, UPT ;  /* 0x000000010800788c */ /* 0x002fce000bf05270 */
[----:B------:R-:W2:Y:S01]  /*0090*/  LDC R2, c[0x0][0x360] ;  /* 0x0000d800ff027b82 */ /* 0x000ea20000000800 */
[----:B0-----:R-:W-:Y:S02]  /*00a0*/  IMAD R3, R3, UR6, R0 ;  /* 0x0000000603037c24 */ /* 0x001fe4000f8e0200 */
[----:B--2---:R-:W-:Y:S01]  /*00b0*/  IMAD R0, R2, UR7, R5 ;  /* 0x0000000702007c24 */ /* 0x004fe2000f8e0205 */
[----:B---3--:R-:W-:Y:S06]  /*00c0*/  BRA.U UP0, `(.L_x_29) ;  /* 0x0000000100707547 */ /* 0x008fec000b800000 */
[----:B------:R-:W0:Y:S01]  /*00d0*/  LDCU UR6, c[0x0][0x3ac] ;  /* 0x00007580ff0677ac */ /* 0x000e220008000800 */
[----:B------:R-:W1:Y:S01]  /*00e0*/  LDCU UR7, c[0x0][0x398] ;  /* 0x00007300ff0777ac */ /* 0x000e620008000800 */
[----:B0-----:R-:W-:-:S04]  /*00f0*/  ISETP.GE.AND P0, PT, R0, UR6, PT ;  /* 0x0000000600007c0c */ /* 0x001fc8000bf06270 */
[----:B-1----:R-:W-:-:S13]  /*0100*/  ISETP.GE.OR P0, PT, R3, UR7, P0 ;  /* 0x0000000703007c0c */ /* 0x002fda0008706670 */
[----:B------:R-:W-:Y:S05]  /*0110*/  @P0 EXIT ;  /* 0x000000000000094d */ /* 0x000fea0003800000 */
[----:B------:R-:W0:Y:S02]  /*0120*/  LDCU UR7, c[0x0][0x39c] ;  /* 0x00007380ff0777ac */ /* 0x000e240008000800 */
[----:B0-----:R-:W-:-:S13]  /*0130*/  ISETP.GE.AND P0, PT, R0, UR7, PT ;  /* 0x0000000700007c0c */ /* 0x001fda000bf06270 */
[----:B------:R-:W-:Y:S05]  /*0140*/  @P0 BRA `(.L_x_30) ;  /* 0x0000000000240947 */ /* 0x000fea0003800000 */
[----:B------:R-:W0:Y:S01]  /*0150*/  LDC.64 R4, c[0x0][0x380] ;  /* 0x0000e000ff047b82 */ /* 0x000e220000000a00 */
[----:B------:R-:W-:-:S04]  /*0160*/  IMAD R7, R3, UR7, R0 ;  /* 0x0000000703077c24 */ /* 0x000fc8000f8e0200 */
[----:B0-----:R-:W-:-:S03]  /*0170*/  IMAD.WIDE R4, R7, 0x4, R4 ;  /* 0x0000000407047825 */ /* 0x001fc600078e0204 */
[----:B------:R-:W0:Y:S03]  /*0180*/  LDC.64 R6, c[0x0][0x390] ;  /* 0x0000e400ff067b82 */ /* 0x000e260000000a00 */
[----:B------:R-:W2:Y:S01]  /*0190*/  LDG.E R5, desc[UR4][R4.64] ;  /* 0x0000000404057981 */ /* 0x000ea2000c1e1900 */
[----:B------:R-:W-:-:S04]  /*01a0*/  IMAD R3, R3, UR6, R0 ;  /* 0x0000000603037c24 */ /* 0x000fc8000f8e0200 */
[----:B0-----:R-:W-:-:S05]  /*01b0*/  IMAD.WIDE R2, R3, 0x4, R6 ;  /* 0x0000000403027825 */ /* 0x001fca00078e0206 */
[----:B--2---:R-:W-:Y:S01]  /*01c0*/  STG.E desc[UR4][R2.64], R5 ;  /* 0x0000000502007986 */ /* 0x004fe2000c101904 */
[----:B------:R-:W-:Y:S05]  /*01d0*/  EXIT ;  /* 0x000000000000794d */ /* 0x000fea0003800000 */
.L_x_30:
[----:B------:R-:W0:Y:S01]  /*01e0*/  LDC.64 R4, c[0x0][0x388] ;  /* 0x0000e200ff047b82 */ /* 0x000e220000000a00 */
[----:B------:R-:W1:Y:S01]  /*01f0*/  LDCU UR8, c[0x0][0x3a4] ;  /* 0x00007480ff0877ac */ /* 0x000e620008000800 */
[----:B------:R-:W-:-:S05]  /*0200*/  IADD3 R2, PT, PT, R0, -UR7, RZ ;  /* 0x8000000700027c10 */ /* 0x000fca000fffe0ff */
[----:B-1----:R-:W-:-:S04]  /*0210*/  IMAD R7, R3, UR8, R2 ;  /* 0x0000000803077c24 */ /* 0x002fc8000f8e0202 */
[----:B0-----:R-:W-:Y:S02]  /*0220*/  IMAD.WIDE R4, R7, 0x4, R4 ;  /* 0x0000000407047825 */ /* 0x001fe400078e0204 */
[----:B------:R-:W0:Y:S04]  /*0230*/  LDC.64 R6, c[0x0][0x390] ;  /* 0x0000e400ff067b82 */ /* 0x000e280000000a00 */
[----:B------:R-:W2:Y:S01]  /*0240*/  LDG.E R5, desc[UR4][R4.64] ;  /* 0x0000000404057981 */ /* 0x000ea2000c1e1900 */
[----:B------:R-:W-:-:S04]  /*0250*/  IMAD R3, R3, UR6, R0 ;  /* 0x0000000603037c24 */ /* 0x000fc8000f8e0200 */
[----:B0-----:R-:W-:-:S05]  /*0260*/  IMAD.WIDE R6, R3, 0x4, R6 ;  /* 0x0000000403067825 */ /* 0x001fca00078e0206 */
[----:B--2---:R-:W-:Y:S01]  /*0270*/  STG.E desc[UR4][R6.64], R5 ;  /* 0x0000000506007986 */ /* 0x004fe2000c101904 */
[----:B------:R-:W-:Y:S05]  /*0280*/  EXIT ;  /* 0x000000000000794d */ /* 0x000fea0003800000 */
.L_x_29:
        /* <DEDUP_REMOVED lines=9> */
[----:B------:R-:W-:-:S07]  /*0320*/  IMAD R7, R3, UR7, R0 ;  /* 0x0000000703077c24 */ /* 0x000fce000f8e0200 */
[----:B------:R-:W1:Y:S01]  /*0330*/  LDC.64 R2, c[0x0][0x390] ;  /* 0x0000e400ff027b82 */ /* 0x000e620000000a00 */
[----:B0-----:R-:W-:-:S06]  /*0340*/  IMAD.WIDE R4, R7, 0x4, R4 ;  /* 0x0000000407047825 */ /* 0x001fcc00078e0204 */
[----:B------:R-:W2:Y:S01]  /*0350*/  LDG.E R5, desc[UR4][R4.64] ;  /* 0x0000000404057981 */ /* 0x000ea2000c1e1900 */
[----:B-1----:R-:W-:-:S05]  /*0360*/  IMAD.WIDE R2, R7, 0x4, R2 ;  /* 0x0000000407027825 */ /* 0x002fca00078e0202 */
[----:B--2---:R-:W-:Y:S01]  /*0370*/  STG.E desc[UR4][R2.64], R5 ;  /* 0x0000000502007986 */ /* 0x004fe2000c101904 */
[----:B------:R-:W-:Y:S05]  /*0380*/  EXIT ;  /* 0x000000000000794d */ /* 0x000fea0003800000 */
.L_x_31:
        /* <DEDUP_REMOVED lines=11> */
.L_x_32:
        /* <DEDUP_REMOVED lines=12> */
.L_x_38:


//--------------------- .nv.global.init           --------------------------
	.section	.nv.global.init,"aw",@progbits
	.align	4
.nv.global.init:
	.type		mrg32k3aM1SubSeq,@object
	.size		mrg32k3aM1SubSeq,(mrg32k3aM2SubSeq - mrg32k3aM1SubSeq)
mrg32k3aM1SubSeq:
        /*0000*/ 	.byte	0x0b, 0xcc, 0xee, 0x04, 0x73, 0x29, 0x8b, 0x6f, 0xf6, 0x53, 0x03, 0xf6, 0x23, 0xf6, 0xea, 0xda
        /* <DEDUP_REMOVED lines=125> */
	.type		mrg32k3aM2SubSeq,@object
	.size		mrg32k3aM2SubSeq,(mrg32k3aM1 - mrg32k3aM2SubSeq)
mrg32k3aM2SubSeq:
        /* <DEDUP_REMOVED lines=126> */
	.type		mrg32k3aM1,@object
	.size		mrg32k3aM1,(mrg32k3aM1Seq - mrg32k3aM1)
mrg32k3aM1:
        /* <DEDUP_REMOVED lines=144> */
	.type		mrg32k3aM1Seq,@object
	.size		mrg32k3aM1Seq,(mrg32k3aM2 - mrg32k3aM1Seq)
mrg32k3aM1Seq:
        /* <DEDUP_REMOVED lines=144> */
	.type		mrg32k3aM2,@object
	.size		mrg32k3aM2,(mrg32k3aM2Seq - mrg32k3aM2)
mrg32k3aM2:
        /* <DEDUP_REMOVED lines=144> */
	.type		mrg32k3aM2Seq,@object
	.size		mrg32k3aM2Seq,(precalc_xorwow_matrix - mrg32k3aM2Seq)
mrg32k3aM2Seq:
        /* <DEDUP_REMOVED lines=144> */
	.type		precalc_xorwow_matrix,@object
	.size		precalc_xorwow_matrix,(precalc_xorwow_offset_matrix - precalc_xorwow_matrix)
precalc_xorwow_matrix:
        /* <DEDUP_REMOVED lines=6400> */
	.type		precalc_xorwow_offset_matrix,@object
	.size		precalc_xorwow_offset_matrix,(.L_1 - precalc_xorwow_offset_matrix)
precalc_xorwow_offset_matrix:
        /* <DEDUP_REMOVED lines=6400> */
.L_1:


//--------------------- .nv.shared._Z11computeSqrtPfS_i --------------------------
	.section	.nv.shared._Z11computeSqrtPfS_i,"aw",@nobits
	.sectionflags	@""
	.align	16
	.zero		1024


//--------------------- .nv.shared.reserved.0     --------------------------
	.section	.nv.shared.reserved.0,"aw",@nobits
	.weak		__nv_reservedSMEM_offset_0_alias
	.size		__nv_reservedSMEM_offset_0_alias, 0, 64
	.other		__nv_reservedSMEM_offset_0_alias,@"STO_CUDA_RESERVED_SHARED STV_DEFAULT"
__nv_reservedSMEM_offset_0_alias:
	.zero		0
	.zero		64


//--------------------- .nv.shared._Z13maxNormKernelPfS_i --------------------------
	.section	.nv.shared._Z13maxNormKernelPfS_i,"aw",@nobits
	.sectionflags	@""
	.align	16
	.zero		1024


//--------------------- .nv.shared._Z11blockArgmaxPKfPiPfi --------------------------
	.section	.nv.shared._Z11blockArgmaxPKfPiPfi,"aw",@nobits
	.sectionflags	@""
	.align	16
	.zero		1024


//--------------------- .nv.shared._Z11blockArgminPKfPiPfi --------------------------
	.section	.nv.shared._Z11blockArgminPKfPiPfi,"aw",@nobits
	.sectionflags	@""
	.align	16
	.zero		1024


//--------------------- .nv.shared._Z25concatenateMatricesKernelPiS_S_iiiiiii --------------------------
	.section	.nv.shared._Z25concatenateMatricesKernelPiS_S_iiiiiii,"aw",@nobits
	.sectionflags	@""
	.align	16
	.zero		1024


//--------------------- .nv.constant0._Z11computeSqrtPfS_i --------------------------
	.section	.nv.constant0._Z11computeSqrtPfS_i,"a",@progbits
	.sectionflags	@""
	.align	4
.nv.constant0._Z11computeSqrtPfS_i:
	.zero		916


//--------------------- .nv.constant0._Z13maxNormKernelPfS_i --------------------------
	.section	.nv.constant0._Z13maxNormKernelPfS_i,"a",@progbits
	.sectionflags	@""
	.align	4
.nv.constant0._Z13maxNormKernelPfS_i:
	.zero		916


//--------------------- .nv.constant0._Z11blockArgmaxPKfPiPfi --------------------------
	.section	.nv.constant0._Z11blockArgmaxPKfPiPfi,"a",@progbits
	.sectionflags	@""
	.align	4
.nv.constant0._Z11blockArgmaxPKfPiPfi:
	.zero		924


//--------------------- .nv.constant0._Z11blockArgminPKfPiPfi --------------------------
	.section	.nv.constant0._Z11blockArgminPKfPiPfi,"a",@progbits
	.sectionflags	@""
	.align	4
.nv.constant0._Z11blockArgminPKfPiPfi:
	.zero		924


//--------------------- .nv.constant0._Z25concatenateMatricesKernelPiS_S_iiiiiii --------------------------
	.section	.nv.constant0._Z25concatenateMatricesKernelPiS_S_iiiiiii,"a",@progbits
	.sectionflags	@""
	.align	4
.nv.constant0._Z25concatenateMatricesKernelPiS_S_iiiiiii:
	.zero		948


//--------------------- SYMBOLS --------------------------

	.type		.nv.reservedSmem.offset0,@object
	.size		.nv.reservedSmem.offset0,0x4
	.type		.nv.reservedSmem.cap,@object
	.size		.nv.reservedSmem.cap,0x4
